// auto-generated by cutlass_sweep.gemm — config: {"arch": "sm_90", "cluster_m": 1, "cluster_n": 1, "dtype": "int8", "dtype_b": "int8", "layout": "nt", "stages": 2, "tile_k": 64, "tile_m": 128, "tile_n": 128}
#include "cutlass/cutlass.h"
#include "cutlass/gemm/collective/collective_builder.hpp"
#include "cutlass/gemm/device/gemm_universal_adapter.h"
#include "cutlass/gemm/kernel/gemm_universal.hpp"
#include "cutlass/epilogue/collective/collective_builder.hpp"

using ElemA = int8_t;
using ElemB = int8_t;
using ElemCD = int8_t;
using Acc  = int32_t;
using TileShape    = cute::Shape<cute::_128, cute::_128, cute::_64>;
using ClusterShape = cute::Shape<cute::_1, cute::_1, cute::_1>;

using CollectiveEpilogue = typename cutlass::epilogue::collective::CollectiveBuilder<
    cutlass::arch::Sm90, cutlass::arch::OpClassTensorOp,
    TileShape, ClusterShape,
    cutlass::epilogue::collective::EpilogueTileAuto,
    Acc, Acc,
    ElemCD, cutlass::layout::RowMajor, 128 / cutlass::sizeof_bits<ElemCD>::value,
    ElemCD, cutlass::layout::RowMajor, 128 / cutlass::sizeof_bits<ElemCD>::value,
    cutlass::epilogue::collective::EpilogueScheduleAuto
  >::CollectiveOp;

using CollectiveMainloop = typename cutlass::gemm::collective::CollectiveBuilder<
    cutlass::arch::Sm90, cutlass::arch::OpClassTensorOp,
    ElemA, cutlass::layout::RowMajor, 128 / cutlass::sizeof_bits<ElemA>::value,
    ElemB, cutlass::layout::ColumnMajor, 128 / cutlass::sizeof_bits<ElemB>::value,
    Acc,
    TileShape, ClusterShape,
    cutlass::gemm::collective::StageCount<2>,
    cutlass::gemm::collective::KernelScheduleAuto
  >::CollectiveOp;

using GemmKernel = cutlass::gemm::kernel::GemmUniversal<
    cute::Shape<int,int,int,int>,
    CollectiveMainloop,
    CollectiveEpilogue
>;
using Gemm = cutlass::gemm::device::GemmUniversalAdapter<GemmKernel>;

// Force the device kernel symbol into the cubin without needing a host main.
auto* _anchor = &cutlass::device_kernel<GemmKernel>;


// ===== COMPILED SASS (sm_90a) =====

	.target	sm_90a

	.elftype	@"ET_EXEC"


//--------------------- .note.nv.tkinfo           --------------------------
	.section	.note.nv.tkinfo,"",@"SHT_NOTE"
	.sectionflags	@"SHF_NOTE_NV_TKINFO"
	.tkinfo
        /*0018*/ 	.word	0x00000002
        /*0030*/ 	.string	""
        /*0030*/ 	.string	"ptxas"
        /*0030*/ 	.string	"Cuda compilation tools, release 13.0, V13.0.88"
        /*0030*/ 	.string	"Build cuda_13.0.r13.0/compiler.36424714_0"
        /*0030*/ 	.string	"-arch sm_90a -m 64 "



//--------------------- .note.nv.cuinfo           --------------------------
	.section	.note.nv.cuinfo,"",@"SHT_NOTE"
	.sectionflags	@"SHF_NOTE_NV_CUINFO"
        /*0018*/ 	.short	0x0002
        /*001a*/ 	.short	0x005a
        /*001c*/ 	.short	0x0082
	.zero		2


//--------------------- .nv.info                  --------------------------
	.section	.nv.info,"",@"SHT_CUDA_INFO"
	.align	4


	//----- nvinfo : EIATTR_REGCOUNT
	.align		4
        /*0000*/ 	.byte	0x04, 0x2f
        /*0002*/ 	.short	(.L_15 - .L_14)
	.align		4
.L_14:
        /*0004*/ 	.word	index@(_ZN7cutlass13device_kernelINS_4gemm6kernel13GemmUniversalIN4cute5tupleIJiiiiEEENS1_10collective13CollectiveMmaINS1_34MainloopSm90TmaGmmaWarpSpecializedILi2ENS5_IJNS4_1CILi1EEESB_SB_EEENS1_35KernelTmaWarpSpecializedCooperativeEEENS5_IJNSA_ILi128EEESF_NSA_ILi64EEEEEEaNS5_IJlSB_lEEEaSI_NS4_8TiledMMAINS4_8MMA_AtomIJNS4_4SM904GMMA27MMA_64x128x32_S32S8S8_SS_TNEEEENS4_6LayoutINS5_IJNSA_ILi2EEESB_SB_EEENS5_IJSB_NSA_ILi0EEESS_EEEEENS5_IJNS4_10UnderscoreESV_SV_EEEEENS4_13SM90_TMA_LOADENS4_14ComposedLayoutINS4_7SwizzleILi2ELi4ELi3EEENS4_18smem_ptr_flag_bitsILi8EEENSP_INS5_IJNSA_ILi8EEESG_EEENS5_IJSG_SB_EEEEEEEvNS4_8identityESY_S18_vS19_EENS_8epilogue10collective6detail29Sm90TmaWarpSpecializedAdapterINS1C_15DefaultEpilogueIaSI_SI_NS1B_6thread17LinearCombinationIaLi1EiiLNS1G_9ScaleType4KindE0ELNS_15FloatRoundStyleE2EaEENS1_15EpilogueDefaultEEEEEvvEEEEvNT_6ParamsE)
        /*0008*/ 	.word	0x000000a8


	//----- nvinfo : EIATTR_FRAME_SIZE
	.align		4
.L_15:
        /*000c*/ 	.byte	0x04, 0x11
        /*000e*/ 	.short	(.L_17 - .L_16)
	.align		4
.L_16:
        /*0010*/ 	.word	index@(_ZN7cutlass13device_kernelINS_4gemm6kernel13GemmUniversalIN4cute5tupleIJiiiiEEENS1_10collective13CollectiveMmaINS1_34MainloopSm90TmaGmmaWarpSpecializedILi2ENS5_IJNS4_1CILi1EEESB_SB_EEENS1_35KernelTmaWarpSpecializedCooperativeEEENS5_IJNSA_ILi128EEESF_NSA_ILi64EEEEEEaNS5_IJlSB_lEEEaSI_NS4_8TiledMMAINS4_8MMA_AtomIJNS4_4SM904GMMA27MMA_64x128x32_S32S8S8_SS_TNEEEENS4_6LayoutINS5_IJNSA_ILi2EEESB_SB_EEENS5_IJSB_NSA_ILi0EEESS_EEEEENS5_IJNS4_10UnderscoreESV_SV_EEEEENS4_13SM90_TMA_LOADENS4_14ComposedLayoutINS4_7SwizzleILi2ELi4ELi3EEENS4_18smem_ptr_flag_bitsILi8EEENSP_INS5_IJNSA_ILi8EEESG_EEENS5_IJSG_SB_EEEEEEEvNS4_8identityESY_S18_vS19_EENS_8epilogue10collective6detail29Sm90TmaWarpSpecializedAdapterINS1C_15DefaultEpilogueIaSI_SI_NS1B_6thread17LinearCombinationIaLi1EiiLNS1G_9ScaleType4KindE0ELNS_15FloatRoundStyleE2EaEENS1_15EpilogueDefaultEEEEEvvEEEEvNT_6ParamsE)
        /*0014*/ 	.word	0x00000000


	//----- nvinfo : EIATTR_MIN_STACK_SIZE
	.align		4
.L_17:
        /*0018*/ 	.byte	0x04, 0x12
        /*001a*/ 	.short	(.L_19 - .L_18)
	.align		4
.L_18:
        /*001c*/ 	.word	index@(_ZN7cutlass13device_kernelINS_4gemm6kernel13GemmUniversalIN4cute5tupleIJiiiiEEENS1_10collective13CollectiveMmaINS1_34MainloopSm90TmaGmmaWarpSpecializedILi2ENS5_IJNS4_1CILi1EEESB_SB_EEENS1_35KernelTmaWarpSpecializedCooperativeEEENS5_IJNSA_ILi128EEESF_NSA_ILi64EEEEEEaNS5_IJlSB_lEEEaSI_NS4_8TiledMMAINS4_8MMA_AtomIJNS4_4SM904GMMA27MMA_64x128x32_S32S8S8_SS_TNEEEENS4_6LayoutINS5_IJNSA_ILi2EEESB_SB_EEENS5_IJSB_NSA_ILi0EEESS_EEEEENS5_IJNS4_10UnderscoreESV_SV_EEEEENS4_13SM90_TMA_LOADENS4_14ComposedLayoutINS4_7SwizzleILi2ELi4ELi3EEENS4_18smem_ptr_flag_bitsILi8EEENSP_INS5_IJNSA_ILi8EEESG_EEENS5_IJSG_SB_EEEEEEEvNS4_8identityESY_S18_vS19_EENS_8epilogue10collective6detail29Sm90TmaWarpSpecializedAdapterINS1C_15DefaultEpilogueIaSI_SI_NS1B_6thread17LinearCombinationIaLi1EiiLNS1G_9ScaleType4KindE0ELNS_15FloatRoundStyleE2EaEENS1_15EpilogueDefaultEEEEEvvEEEEvNT_6ParamsE)
        /*0020*/ 	.word	0x00000000
.L_19:


//--------------------- .nv.compat                --------------------------
	.section	.nv.compat,"",@"SHT_CUDA_COMPAT_INFO"
	.align	4
        /*0000*/ 	.byte	0x02, 0x09, 0x01, 0x00, 0x02, 0x02, 0x04, 0x00, 0x02, 0x05, 0x05, 0x00, 0x03, 0x07, 0x01, 0x01
        /*0010*/ 	.byte	0x02, 0x03, 0x01, 0x00, 0x02, 0x06, 0x01, 0x00, 0x04, 0x0b, 0x08, 0x00, 0x00, 0x00, 0x00, 0x00
        /*0020*/ 	.byte	0x00, 0x00, 0x00, 0x00


//--------------------- .nv.info._ZN7cutlass13device_kernelINS_4gemm6kernel13GemmUniversalIN4cute5tupleIJiiiiEEENS1_10collective13CollectiveMmaINS1_34MainloopSm90TmaGmmaWarpSpecializedILi2ENS5_IJNS4_1CILi1EEESB_SB_EEENS1_35KernelTmaWarpSpecializedCooperativeEEENS5_IJNSA_ILi128EEESF_NSA_ILi64EEEEEEaNS5_IJlSB_lEEEaSI_NS4_8TiledMMAINS4_8MMA_AtomIJNS4_4SM904GMMA27MMA_64x128x32_S32S8S8_SS_TNEEEENS4_6LayoutINS5_IJNSA_ILi2EEESB_SB_EEENS5_IJSB_NSA_ILi0EEESS_EEEEENS5_IJNS4_10UnderscoreESV_SV_EEEEENS4_13SM90_TMA_LOADENS4_14ComposedLayoutINS4_7SwizzleILi2ELi4ELi3EEENS4_18smem_ptr_flag_bitsILi8EEENSP_INS5_IJNSA_ILi8EEESG_EEENS5_IJSG_SB_EEEEEEEvNS4_8identityESY_S18_vS19_EENS_8epilogue10collective6detail29Sm90TmaWarpSpecializedAdapterINS1C_15DefaultEpilogueIaSI_SI_NS1B_6thread17LinearCombinationIaLi1EiiLNS1G_9ScaleType4KindE0ELNS_15FloatRoundStyleE2EaEENS1_15EpilogueDefaultEEEEEvvEEEEvNT_6ParamsE --------------------------
	.section	.nv.info._ZN7cutlass13device_kernelINS_4gemm6kernel13GemmUniversalIN4cute5tupleIJiiiiEEENS1_10collective13CollectiveMmaINS1_34MainloopSm90TmaGmmaWarpSpecializedILi2ENS5_IJNS4_1CILi1EEESB_SB_EEENS1_35KernelTmaWarpSpecializedCooperativeEEENS5_IJNSA_ILi128EEESF_NSA_ILi64EEEEEEaNS5_IJlSB_lEEEaSI_NS4_8TiledMMAINS4_8MMA_AtomIJNS4_4SM904GMMA27MMA_64x128x32_S32S8S8_SS_TNEEEENS4_6LayoutINS5_IJNSA_ILi2EEESB_SB_EEENS5_IJSB_NSA_ILi0EEESS_EEEEENS5_IJNS4_10UnderscoreESV_SV_EEEEENS4_13SM90_TMA_LOADENS4_14ComposedLayoutINS4_7SwizzleILi2ELi4ELi3EEENS4_18smem_ptr_flag_bitsILi8EEENSP_INS5_IJNSA_ILi8EEESG_EEENS5_IJSG_SB_EEEEEEEvNS4_8identityESY_S18_vS19_EENS_8epilogue10collective6detail29Sm90TmaWarpSpecializedAdapterINS1C_15DefaultEpilogueIaSI_SI_NS1B_6thread17LinearCombinationIaLi1EiiLNS1G_9ScaleType4KindE0ELNS_15FloatRoundStyleE2EaEENS1_15EpilogueDefaultEEEEEvvEEEEvNT_6ParamsE,"",@"SHT_CUDA_INFO"
	.sectionflags	@""
	.align	4


	//----- nvinfo : EIATTR_CUDA_API_VERSION
	.align		4
        /*0000*/ 	.byte	0x04, 0x37
        /*0002*/ 	.short	(.L_21 - .L_20)
.L_20:
        /*0004*/ 	.word	0x00000082


	//----- nvinfo : EIATTR_KPARAM_INFO
	.align		4
.L_21:
        /*0008*/ 	.byte	0x04, 0x17
        /*000a*/ 	.short	(.L_23 - .L_22)
.L_22:
        /*000c*/ 	.word	0x00000000
        /*0010*/ 	.short	0x0000
        /*0012*/ 	.short	0x0070
        /*0014*/ 	.byte	0x00, 0xf0, 0x01, 0x10


	//----- nvinfo : EIATTR_SPARSE_MMA_MASK
	.align		4
.L_23:
        /*0018*/ 	.byte	0x03, 0x50
        /*001a*/ 	.short	0x0000


	//----- nvinfo : EIATTR_MAXREG_COUNT
	.align		4
        /*001c*/ 	.byte	0x03, 0x1b
        /*001e*/ 	.short	0x00a8


	//----- nvinfo : EIATTR_NUM_BARRIERS
	.align		4
        /*0020*/ 	.byte	0x02, 0x4c
        /*0022*/ 	.byte	0x01
	.zero		1


	//----- nvinfo : EIATTR_EXTERNS
	.align		4
        /*0024*/ 	.byte	0x04, 0x0f
        /*0026*/ 	.short	(.L_25 - .L_24)


	//   ....[0]....
	.align		4
.L_24:
        /*0028*/ 	.word	index@(__assertfail)


	//----- nvinfo : EIATTR_MERCURY_ISA_VERSION
	.align		4
.L_25:
        /*002c*/ 	.byte	0x03, 0x5f
        /*002e*/ 	.short	0x0101


	//----- nvinfo : EIATTR_INT_WARP_WIDE_INSTR_OFFSETS
	.align		4
        /*0030*/ 	.byte	0x04, 0x31
        /*0032*/ 	.short	(.L_27 - .L_26)


	//   ....[0]....
.L_26:
        /*0034*/ 	.word	0x00000370


	//   ....[1]....
        /*0038*/ 	.word	0x000003a0


	//   ....[2]....
        /*003c*/ 	.word	0x00000480


	//----- nvinfo : EIATTR_COOP_GROUP_MASK_REGIDS
	.align		4
.L_27:
        /*0040*/ 	.byte	0x04, 0x29
        /*0042*/ 	.short	(.L_29 - .L_28)


	//   ....[0]....
.L_28:
        /*0044*/ 	.word	0xffffffff


	//   ....[1]....
        /*0048*/ 	.word	0xffffffff


	//   ....[2]....
        /*004c*/ 	.word	0xffffffff


	//   ....[3]....
        /*0050*/ 	.word	0xffffffff


	//   ....[4]....
        /*0054*/ 	.word	0xffffffff


	//----- nvinfo : EIATTR_COOP_GROUP_INSTR_OFFSETS
	.align		4
.L_29:
        /*0058*/ 	.byte	0x04, 0x28
        /*005a*/ 	.short	(.L_31 - .L_30)


	//   ....[0]....
.L_30:
        /*005c*/ 	.word	0x00000060


	//   ....[1]....
        /*0060*/ 	.word	0x00000070


	//   ....[2]....
        /*0064*/ 	.word	0x00000130


	//   ....[3]....
        /*0068*/ 	.word	0x00000280


	//   ....[4]....
        /*006c*/ 	.word	0x00000f20


	//----- nvinfo : EIATTR_REG_RECONFIG
	.align		4
.L_31:
        /*0070*/ 	.byte	0x01, 0x54
	.zero		2


	//----- nvinfo : EIATTR_SYSCALL_OFFSETS
	.align		4
        /*0074*/ 	.byte	0x04, 0x46
        /*0076*/ 	.short	(.L_33 - .L_32)


	//   ....[0]....
.L_32:
        /*0078*/ 	.word	0x000010e0


	//----- nvinfo : EIATTR_MBARRIER_INSTR_OFFSETS
	.align		4
.L_33:
        /*007c*/ 	.byte	0x04, 0x39
        /*007e*/ 	.short	(.L_35 - .L_34)


	//   ....[0]....
.L_34:
        /*0080*/ 	.word	0x00000230
        /*0084*/ 	.word	0x000000ff
        /*0088*/ 	.word	0x00000000
        /*008c*/ 	.short	0x0100
        /*008e*/ 	.byte	0x08
	.zero		1


	//   ....[1]....
        /*0090*/ 	.word	0x00000240
        /*0094*/ 	.word	0x000000ff
        /*0098*/ 	.word	0x00000010
        /*009c*/ 	.short	0x0100
        /*009e*/ 	.byte	0x08
	.zero		1


	//   ....[2]....
        /*00a0*/ 	.word	0x00000250
        /*00a4*/ 	.word	0x000000ff
        /*00a8*/ 	.word	0x00000008
        /*00ac*/ 	.short	0x0100
        /*00ae*/ 	.byte	0x08
	.zero		1


	//   ....[3]....
        /*00b0*/ 	.word	0x00000260
        /*00b4*/ 	.word	0x000000ff
        /*00b8*/ 	.word	0x00000018
        /*00bc*/ 	.short	0x0100
        /*00be*/ 	.byte	0x08
	.zero		1


	//   ....[4]....
        /*00c0*/ 	.word	0x000004f0
        /*00c4*/ 	.word	0x000000ff
        /*00c8*/ 	.word	0x00000030
        /*00cc*/ 	.short	0x0100
        /*00ce*/ 	.byte	0x06
	.zero		1


	//   ....[5]....
        /*00d0*/ 	.word	0x00000550
        /*00d4*/ 	.word	0x000000ff
        /*00d8*/ 	.word	0x00000038
        /*00dc*/ 	.short	0x0100
        /*00de*/ 	.byte	0x06
	.zero		1


	//   ....[6]....
        /*00e0*/ 	.word	0x000011b0
        /*00e4*/ 	.word	0x00000003
        /*00e8*/ 	.word	0x00000000
        /*00ec*/ 	.short	0x010a
        /*00ee*/ 	.byte	0x3f
	.zero		1


	//   ....[7]....
        /*00f0*/ 	.word	0x000011f0
        /*00f4*/ 	.word	0x00000003
        /*00f8*/ 	.word	0x00000000
        /*00fc*/ 	.short	0x010a
        /*00fe*/ 	.byte	0x3f
	.zero		1


	//   ....[8]....
        /*0100*/ 	.word	0x000014c0
        /*0104*/ 	.word	0x00000005
        /*0108*/ 	.word	0x00000000
        /*010c*/ 	.short	0x010a
        /*010e*/ 	.byte	0x3f
	.zero		1


	//   ....[9]....
        /*0110*/ 	.word	0x00001500
        /*0114*/ 	.word	0x00000005
        /*0118*/ 	.word	0x00000000
        /*011c*/ 	.short	0x010a
        /*011e*/ 	.byte	0x3f
	.zero		1


	//   ....[10]....
        /*0120*/ 	.word	0x00001660
        /*0124*/ 	.word	0x00000004
        /*0128*/ 	.word	0x00000000
        /*012c*/ 	.short	0x0101
        /*012e*/ 	.byte	0x3f
	.zero		1


	//   ....[11]....
        /*0130*/ 	.word	0x00001820
        /*0134*/ 	.word	0x00000000
        /*0138*/ 	.word	0x00000000
        /*013c*/ 	.short	0x0101
        /*013e*/ 	.byte	0x3f
	.zero		1


	//   ....[12]....
        /*0140*/ 	.word	0x00005dc0
        /*0144*/ 	.word	0x0000000c
        /*0148*/ 	.word	0x00000010
        /*014c*/ 	.short	0x010a
        /*014e*/ 	.byte	0x3f
	.zero		1


	//   ....[13]....
        /*0150*/ 	.word	0x00006160
        /*0154*/ 	.word	0x00000005
        /*0158*/ 	.word	0x00000038
        /*015c*/ 	.short	0x0101
        /*015e*/ 	.byte	0x3f
	.zero		1


	//   ....[14]....
        /*0160*/ 	.word	0x00006860
        /*0164*/ 	.word	0x00000007
        /*0168*/ 	.word	0x00000000
        /*016c*/ 	.short	0x010a
        /*016e*/ 	.byte	0x3f
	.zero		1


	//   ....[15]....
        /*0170*/ 	.word	0x000068e0
        /*0174*/ 	.word	0x00000005
        /*0178*/ 	.word	0x00000000
        /*017c*/ 	.short	0x010a
        /*017e*/ 	.byte	0x3f
	.zero		1


	//   ....[16]....
        /*0180*/ 	.word	0x00006940
        /*0184*/ 	.word	0x00000003
        /*0188*/ 	.word	0x00000000
        /*018c*/ 	.short	0x010a
        /*018e*/ 	.byte	0x3f
	.zero		1


	//   ....[17]....
        /*0190*/ 	.word	0x00006990
        /*0194*/ 	.word	0x00000005
        /*0198*/ 	.word	0x00000000
        /*019c*/ 	.short	0x010a
        /*019e*/ 	.byte	0x3f
	.zero		1


	//   ....[18]....
        /*01a0*/ 	.word	0x00006a60
        /*01a4*/ 	.word	0x0000000c
        /*01a8*/ 	.word	0x00000010
        /*01ac*/ 	.short	0x010a
        /*01ae*/ 	.byte	0x3f
	.zero		1


	//   ....[19]....
        /*01b0*/ 	.word	0x00006b30
        /*01b4*/ 	.word	0x00000007
        /*01b8*/ 	.word	0x00000000
        /*01bc*/ 	.short	0x010a
        /*01be*/ 	.byte	0x3f
	.zero		1


	//----- nvinfo : EIATTR_NUM_MBARRIERS
	.align		4
.L_35:
        /*01c0*/ 	.byte	0x03, 0x38
        /*01c2*/ 	.short	0x0006


	//----- nvinfo : EIATTR_EXIT_INSTR_OFFSETS
	.align		4
        /*01c4*/ 	.byte	0x04, 0x1c
        /*01c6*/ 	.short	(.L_37 - .L_36)


	//   ....[0]....
.L_36:
        /*01c8*/ 	.word	0x000005a0


	//   ....[1]....
        /*01cc*/ 	.word	0x00000e60


	//   ....[2]....
        /*01d0*/ 	.word	0x00005430


	//   ....[3]....
        /*01d4*/ 	.word	0x00005a60


	//   ....[4]....
        /*01d8*/ 	.word	0x00006930


	//----- nvinfo : EIATTR_MAX_THREADS
	.align		4
.L_37:
        /*01dc*/ 	.byte	0x04, 0x05
        /*01de*/ 	.short	(.L_39 - .L_38)
.L_38:
        /*01e0*/ 	.word	0x00000180
        /*01e4*/ 	.word	0x00000001
        /*01e8*/ 	.word	0x00000001


	//----- nvinfo : EIATTR_CRS_STACK_SIZE
	.align		4
.L_39:
        /*01ec*/ 	.byte	0x04, 0x1e
        /*01ee*/ 	.short	(.L_41 - .L_40)
.L_40:
        /*01f0*/ 	.word	0x00000000


	//----- nvinfo : EIATTR_CBANK_PARAM_SIZE
	.align		4
.L_41:
        /*01f4*/ 	.byte	0x03, 0x19
        /*01f6*/ 	.short	0x0470


	//----- nvinfo : EIATTR_PARAM_CBANK
	.align		4
        /*01f8*/ 	.byte	0x04, 0x0a
        /*01fa*/ 	.short	(.L_43 - .L_42)
	.align		4
.L_42:
        /*01fc*/ 	.word	index@(.nv.constant0._ZN7cutlass13device_kernelINS_4gemm6kernel13GemmUniversalIN4cute5tupleIJiiiiEEENS1_10collective13CollectiveMmaINS1_34MainloopSm90TmaGmmaWarpSpecializedILi2ENS5_IJNS4_1CILi1EEESB_SB_EEENS1_35KernelTmaWarpSpecializedCooperativeEEENS5_IJNSA_ILi128EEESF_NSA_ILi64EEEEEEaNS5_IJlSB_lEEEaSI_NS4_8TiledMMAINS4_8MMA_AtomIJNS4_4SM904GMMA27MMA_64x128x32_S32S8S8_SS_TNEEEENS4_6LayoutINS5_IJNSA_ILi2EEESB_SB_EEENS5_IJSB_NSA_ILi0EEESS_EEEEENS5_IJNS4_10UnderscoreESV_SV_EEEEENS4_13SM90_TMA_LOADENS4_14ComposedLayoutINS4_7SwizzleILi2ELi4ELi3EEENS4_18smem_ptr_flag_bitsILi8EEENSP_INS5_IJNSA_ILi8EEESG_EEENS5_IJSG_SB_EEEEEEEvNS4_8identityESY_S18_vS19_EENS_8epilogue10collective6detail29Sm90TmaWarpSpecializedAdapterINS1C_15DefaultEpilogueIaSI_SI_NS1B_6thread17LinearCombinationIaLi1EiiLNS1G_9ScaleType4KindE0ELNS_15FloatRoundStyleE2EaEENS1_15EpilogueDefaultEEEEEvvEEEEvNT_6ParamsE)
        /*0200*/ 	.short	0x0210
        /*0202*/ 	.short	0x0470


	//----- nvinfo : EIATTR_SW_WAR
	.align		4
.L_43:
        /*0204*/ 	.byte	0x04, 0x36
        /*0206*/ 	.short	(.L_45 - .L_44)
.L_44:
        /*0208*/ 	.word	0x00000008
.L_45:


//--------------------- .nv.callgraph             --------------------------
	.section	.nv.callgraph,"",@"SHT_CUDA_CALLGRAPH"
	.align	4
	.sectionentsize	8
	.align		4
        /*0000*/ 	.word	0x00000000
	.align		4
        /*0004*/ 	.word	0xffffffff
	.align		4
        /*0008*/ 	.word	index@(_ZN7cutlass13device_kernelINS_4gemm6kernel13GemmUniversalIN4cute5tupleIJiiiiEEENS1_10collective13CollectiveMmaINS1_34MainloopSm90TmaGmmaWarpSpecializedILi2ENS5_IJNS4_1CILi1EEESB_SB_EEENS1_35KernelTmaWarpSpecializedCooperativeEEENS5_IJNSA_ILi128EEESF_NSA_ILi64EEEEEEaNS5_IJlSB_lEEEaSI_NS4_8TiledMMAINS4_8MMA_AtomIJNS4_4SM904GMMA27MMA_64x128x32_S32S8S8_SS_TNEEEENS4_6LayoutINS5_IJNSA_ILi2EEESB_SB_EEENS5_IJSB_NSA_ILi0EEESS_EEEEENS5_IJNS4_10UnderscoreESV_SV_EEEEENS4_13SM90_TMA_LOADENS4_14ComposedLayoutINS4_7SwizzleILi2ELi4ELi3EEENS4_18smem_ptr_flag_bitsILi8EEENSP_INS5_IJNSA_ILi8EEESG_EEENS5_IJSG_SB_EEEEEEEvNS4_8identityESY_S18_vS19_EENS_8epilogue10collective6detail29Sm90TmaWarpSpecializedAdapterINS1C_15DefaultEpilogueIaSI_SI_NS1B_6thread17LinearCombinationIaLi1EiiLNS1G_9ScaleType4KindE0ELNS_15FloatRoundStyleE2EaEENS1_15EpilogueDefaultEEEEEvvEEEEvNT_6ParamsE)
	.align		4
        /*000c*/ 	.word	index@(__assertfail)
	.align		4
        /*0010*/ 	.word	0x00000000
	.align		4
        /*0014*/ 	.word	0xfffffffe
	.align		4
        /*0018*/ 	.word	0x00000000
	.align		4
        /*001c*/ 	.word	0xfffffffd
	.align		4
        /*0020*/ 	.word	0x00000000
	.align		4
        /*0024*/ 	.word	0xfffffffc


//--------------------- .nv.constant4             --------------------------
	.section	.nv.constant4,"a",@progbits
	.align	8
	.align		8
.nv.constant4:
        /*0000*/ 	.dword	__assertfail
	.align		8
        /*0008*/ 	.dword	__unnamed_1
	.align		8
        /*0010*/ 	.dword	_ZN40_INTERNAL_1a77e22f_4_k_cu_228cc1fa_303754cuda3std3__45__cpo5beginE
	.align		8
        /*0018*/ 	.dword	_ZN40_INTERNAL_1a77e22f_4_k_cu_228cc1fa_303754cuda3std3__45__cpo3endE
	.align		8
        /*0020*/ 	.dword	_ZN40_INTERNAL_1a77e22f_4_k_cu_228cc1fa_303754cuda3std3__45__cpo6cbeginE
	.align		8
        /*0028*/ 	.dword	_ZN40_INTERNAL_1a77e22f_4_k_cu_228cc1fa_303754cuda3std3__45__cpo4cendE
	.align		8
        /*0030*/ 	.dword	_ZN40_INTERNAL_1a77e22f_4_k_cu_228cc1fa_303754cuda3std3__442_GLOBAL__N__1a77e22f_4_k_cu_228cc1fa_303756ignoreE
	.align		8
        /*0038*/ 	.dword	_ZN40_INTERNAL_1a77e22f_4_k_cu_228cc1fa_303754cuda3std3__419piecewise_constructE
	.align		8
        /*0040*/ 	.dword	_ZN40_INTERNAL_1a77e22f_4_k_cu_228cc1fa_303754cuda3std3__48in_placeE
	.align		8
        /*0048*/ 	.dword	_ZN40_INTERNAL_1a77e22f_4_k_cu_228cc1fa_303754cuda3std6ranges3__45__cpo4swapE
	.align		8
        /*0050*/ 	.dword	_ZN40_INTERNAL_1a77e22f_4_k_cu_228cc1fa_303754cuda3std6ranges3__45__cpo9iter_moveE
	.align		8
        /*0058*/ 	.dword	_ZN40_INTERNAL_1a77e22f_4_k_cu_228cc1fa_303754cute7productE
	.align		8
        /*0060*/ 	.dword	_ZN40_INTERNAL_1a77e22f_4_k_cu_228cc1fa_303754cute1_E
	.align		8
        /*0068*/ 	.dword	$str$22
	.align		8
        /*0070*/ 	.dword	$str$23


//--------------------- .text._ZN7cutlass13device_kernelINS_4gemm6kernel13GemmUniversalIN4cute5tupleIJiiiiEEENS1_10collective13CollectiveMmaINS1_34MainloopSm90TmaGmmaWarpSpecializedILi2ENS5_IJNS4_1CILi1EEESB_SB_EEENS1_35KernelTmaWarpSpecializedCooperativeEEENS5_IJNSA_ILi128EEESF_NSA_ILi64EEEEEEaNS5_IJlSB_lEEEaSI_NS4_8TiledMMAINS4_8MMA_AtomIJNS4_4SM904GMMA27MMA_64x128x32_S32S8S8_SS_TNEEEENS4_6LayoutINS5_IJNSA_ILi2EEESB_SB_EEENS5_IJSB_NSA_ILi0EEESS_EEEEENS5_IJNS4_10UnderscoreESV_SV_EEEEENS4_13SM90_TMA_LOADENS4_14ComposedLayoutINS4_7SwizzleILi2ELi4ELi3EEENS4_18smem_ptr_flag_bitsILi8EEENSP_INS5_IJNSA_ILi8EEESG_EEENS5_IJSG_SB_EEEEEEEvNS4_8identityESY_S18_vS19_EENS_8epilogue10collective6detail29Sm90TmaWarpSpecializedAdapterINS1C_15DefaultEpilogueIaSI_SI_NS1B_6thread17LinearCombinationIaLi1EiiLNS1G_9ScaleType4KindE0ELNS_15FloatRoundStyleE2EaEENS1_15EpilogueDefaultEEEEEvvEEEEvNT_6ParamsE --------------------------
	.section	.text._ZN7cutlass13device_kernelINS_4gemm6kernel13GemmUniversalIN4cute5tupleIJiiiiEEENS1_10collective13CollectiveMmaINS1_34MainloopSm90TmaGmmaWarpSpecializedILi2ENS5_IJNS4_1CILi1EEESB_SB_EEENS1_35KernelTmaWarpSpecializedCooperativeEEENS5_IJNSA_ILi128EEESF_NSA_ILi64EEEEEEaNS5_IJlSB_lEEEaSI_NS4_8TiledMMAINS4_8MMA_AtomIJNS4_4SM904GMMA27MMA_64x128x32_S32S8S8_SS_TNEEEENS4_6LayoutINS5_IJNSA_ILi2EEESB_SB_EEENS5_IJSB_NSA_ILi0EEESS_EEEEENS5_IJNS4_10UnderscoreESV_SV_EEEEENS4_13SM90_TMA_LOADENS4_14ComposedLayoutINS4_7SwizzleILi2ELi4ELi3EEENS4_18smem_ptr_flag_bitsILi8EEENSP_INS5_IJNSA_ILi8EEESG_EEENS5_IJSG_SB_EEEEEEEvNS4_8identityESY_S18_vS19_EENS_8epilogue10collective6detail29Sm90TmaWarpSpecializedAdapterINS1C_15DefaultEpilogueIaSI_SI_NS1B_6thread17LinearCombinationIaLi1EiiLNS1G_9ScaleType4KindE0ELNS_15FloatRoundStyleE2EaEENS1_15EpilogueDefaultEEEEEvvEEEEvNT_6ParamsE,"ax",@progbits
	.align	128
.text._ZN7cutlass13device_kernelINS_4gemm6kernel13GemmUniversalIN4cute5tupleIJiiiiEEENS1_10collective13CollectiveMmaINS1_34MainloopSm90TmaGmmaWarpSpecializedILi2ENS5_IJNS4_1CILi1EEESB_SB_EEENS1_35KernelTmaWarpSpecializedCooperativeEEENS5_IJNSA_ILi128EEESF_NSA_ILi64EEEEEEaNS5_IJlSB_lEEEaSI_NS4_8TiledMMAINS4_8MMA_AtomIJNS4_4SM904GMMA27MMA_64x128x32_S32S8S8_SS_TNEEEENS4_6LayoutINS5_IJNSA_ILi2EEESB_SB_EEENS5_IJSB_NSA_ILi0EEESS_EEEEENS5_IJNS4_10UnderscoreESV_SV_EEEEENS4_13SM90_TMA_LOADENS4_14ComposedLayoutINS4_7SwizzleILi2ELi4ELi3EEENS4_18smem_ptr_flag_bitsILi8EEENSP_INS5_IJNSA_ILi8EEESG_EEENS5_IJSG_SB_EEEEEEEvNS4_8identityESY_S18_vS19_EENS_8epilogue10collective6detail29Sm90TmaWarpSpecializedAdapterINS1C_15DefaultEpilogueIaSI_SI_NS1B_6thread17LinearCombinationIaLi1EiiLNS1G_9ScaleType4KindE0ELNS_15FloatRoundStyleE2EaEENS1_15EpilogueDefaultEEEEEvvEEEEvNT_6ParamsE:
        .type           _ZN7cutlass13device_kernelINS_4gemm6kernel13GemmUniversalIN4cute5tupleIJiiiiEEENS1_10collective13CollectiveMmaINS1_34MainloopSm90TmaGmmaWarpSpecializedILi2ENS5_IJNS4_1CILi1EEESB_SB_EEENS1_35KernelTmaWarpSpecializedCooperativeEEENS5_IJNSA_ILi128EEESF_NSA_ILi64EEEEEEaNS5_IJlSB_lEEEaSI_NS4_8TiledMMAINS4_8MMA_AtomIJNS4_4SM904GMMA27MMA_64x128x32_S32S8S8_SS_TNEEEENS4_6LayoutINS5_IJNSA_ILi2EEESB_SB_EEENS5_IJSB_NSA_ILi0EEESS_EEEEENS5_IJNS4_10UnderscoreESV_SV_EEEEENS4_13SM90_TMA_LOADENS4_14ComposedLayoutINS4_7SwizzleILi2ELi4ELi3EEENS4_18smem_ptr_flag_bitsILi8EEENSP_INS5_IJNSA_ILi8EEESG_EEENS5_IJSG_SB_EEEEEEEvNS4_8identityESY_S18_vS19_EENS_8epilogue10collective6detail29Sm90TmaWarpSpecializedAdapterINS1C_15DefaultEpilogueIaSI_SI_NS1B_6thread17LinearCombinationIaLi1EiiLNS1G_9ScaleType4KindE0ELNS_15FloatRoundStyleE2EaEENS1_15EpilogueDefaultEEEEEvvEEEEvNT_6ParamsE,@function
        .size           _ZN7cutlass13device_kernelINS_4gemm6kernel13GemmUniversalIN4cute5tupleIJiiiiEEENS1_10collective13CollectiveMmaINS1_34MainloopSm90TmaGmmaWarpSpecializedILi2ENS5_IJNS4_1CILi1EEESB_SB_EEENS1_35KernelTmaWarpSpecializedCooperativeEEENS5_IJNSA_ILi128EEESF_NSA_ILi64EEEEEEaNS5_IJlSB_lEEEaSI_NS4_8TiledMMAINS4_8MMA_AtomIJNS4_4SM904GMMA27MMA_64x128x32_S32S8S8_SS_TNEEEENS4_6LayoutINS5_IJNSA_ILi2EEESB_SB_EEENS5_IJSB_NSA_ILi0EEESS_EEEEENS5_IJNS4_10UnderscoreESV_SV_EEEEENS4_13SM90_TMA_LOADENS4_14ComposedLayoutINS4_7SwizzleILi2ELi4ELi3EEENS4_18smem_ptr_flag_bitsILi8EEENSP_INS5_IJNSA_ILi8EEESG_EEENS5_IJSG_SB_EEEEEEEvNS4_8identityESY_S18_vS19_EENS_8epilogue10collective6detail29Sm90TmaWarpSpecializedAdapterINS1C_15DefaultEpilogueIaSI_SI_NS1B_6thread17LinearCombinationIaLi1EiiLNS1G_9ScaleType4KindE0ELNS_15FloatRoundStyleE2EaEENS1_15EpilogueDefaultEEEEEvvEEEEvNT_6ParamsE,(.L_x_194 - _ZN7cutlass13device_kernelINS_4gemm6kernel13GemmUniversalIN4cute5tupleIJiiiiEEENS1_10collective13CollectiveMmaINS1_34MainloopSm90TmaGmmaWarpSpecializedILi2ENS5_IJNS4_1CILi1EEESB_SB_EEENS1_35KernelTmaWarpSpecializedCooperativeEEENS5_IJNSA_ILi128EEESF_NSA_ILi64EEEEEEaNS5_IJlSB_lEEEaSI_NS4_8TiledMMAINS4_8MMA_AtomIJNS4_4SM904GMMA27MMA_64x128x32_S32S8S8_SS_TNEEEENS4_6LayoutINS5_IJNSA_ILi2EEESB_SB_EEENS5_IJSB_NSA_ILi0EEESS_EEEEENS5_IJNS4_10UnderscoreESV_SV_EEEEENS4_13SM90_TMA_LOADENS4_14ComposedLayoutINS4_7SwizzleILi2ELi4ELi3EEENS4_18smem_ptr_flag_bitsILi8EEENSP_INS5_IJNSA_ILi8EEESG_EEENS5_IJSG_SB_EEEEEEEvNS4_8identityESY_S18_vS19_EENS_8epilogue10collective6detail29Sm90TmaWarpSpecializedAdapterINS1C_15DefaultEpilogueIaSI_SI_NS1B_6thread17LinearCombinationIaLi1EiiLNS1G_9ScaleType4KindE0ELNS_15FloatRoundStyleE2EaEENS1_15EpilogueDefaultEEEEEvvEEEEvNT_6ParamsE)
        .other          _ZN7cutlass13device_kernelINS_4gemm6kernel13GemmUniversalIN4cute5tupleIJiiiiEEENS1_10collective13CollectiveMmaINS1_34MainloopSm90TmaGmmaWarpSpecializedILi2ENS5_IJNS4_1CILi1EEESB_SB_EEENS1_35KernelTmaWarpSpecializedCooperativeEEENS5_IJNSA_ILi128EEESF_NSA_ILi64EEEEEEaNS5_IJlSB_lEEEaSI_NS4_8TiledMMAINS4_8MMA_AtomIJNS4_4SM904GMMA27MMA_64x128x32_S32S8S8_SS_TNEEEENS4_6LayoutINS5_IJNSA_ILi2EEESB_SB_EEENS5_IJSB_NSA_ILi0EEESS_EEEEENS5_IJNS4_10UnderscoreESV_SV_EEEEENS4_13SM90_TMA_LOADENS4_14ComposedLayoutINS4_7SwizzleILi2ELi4ELi3EEENS4_18smem_ptr_flag_bitsILi8EEENSP_INS5_IJNSA_ILi8EEESG_EEENS5_IJSG_SB_EEEEEEEvNS4_8identityESY_S18_vS19_EENS_8epilogue10collective6detail29Sm90TmaWarpSpecializedAdapterINS1C_15DefaultEpilogueIaSI_SI_NS1B_6thread17LinearCombinationIaLi1EiiLNS1G_9ScaleType4KindE0ELNS_15FloatRoundStyleE2EaEENS1_15EpilogueDefaultEEEEEvvEEEEvNT_6ParamsE,@"STO_CUDA_ENTRY STV_DEFAULT"
_ZN7cutlass13device_kernelINS_4gemm6kernel13GemmUniversalIN4cute5tupleIJiiiiEEENS1_10collective13CollectiveMmaINS1_34MainloopSm90TmaGmmaWarpSpecializedILi2ENS5_IJNS4_1CILi1EEESB_SB_EEENS1_35KernelTmaWarpSpecializedCooperativeEEENS5_IJNSA_ILi128EEESF_NSA_ILi64EEEEEEaNS5_IJlSB_lEEEaSI_NS4_8TiledMMAINS4_8MMA_AtomIJNS4_4SM904GMMA27MMA_64x128x32_S32S8S8_SS_TNEEEENS4_6LayoutINS5_IJNSA_ILi2EEESB_SB_EEENS5_IJSB_NSA_ILi0EEESS_EEEEENS5_IJNS4_10UnderscoreESV_SV_EEEEENS4_13SM90_TMA_LOADENS4_14ComposedLayoutINS4_7SwizzleILi2ELi4ELi3EEENS4_18smem_ptr_flag_bitsILi8EEENSP_INS5_IJNSA_ILi8EEESG_EEENS5_IJSG_SB_EEEEEEEvNS4_8identityESY_S18_vS19_EENS_8epilogue10collective6detail29Sm90TmaWarpSpecializedAdapterINS1C_15DefaultEpilogueIaSI_SI_NS1B_6thread17LinearCombinationIaLi1EiiLNS1G_9ScaleType4KindE0ELNS_15FloatRoundStyleE2EaEENS1_15EpilogueDefaultEEEEEvvEEEEvNT_6ParamsE:
[----:B------:R-:W0:Y:S01]  /*0000*/  LDC R1, c[0x0][0x28] ;  /* 0x00000a00ff017b82 */ /* 0x000e220000000800 */
[----:B------:R-:W1:Y:S01]  /*0010*/  S2R R18, SR_TID.X ;  /* 0x0000000000127919 */ /* 0x000e620000002100 */
[----:B------:R-:W-:Y:S01]  /*0020*/  ELECT P0, URZ, PT ;  /* 0x00000000003f782f */ /* 0x000fe20003800000 */
[----:B------:R-:W-:Y:S01]  /*0030*/  BSSY B0, `(.L_x_0) ;  /* 0x000000f000007945 */ /* 0x000fe20003800000 */
[--C-:B-1----:R-:W-:Y:S02]  /*0040*/  SHF.R.U32.HI R0, RZ, 0x5, R18.reuse ;  /* 0x00000005ff007819 */ /* 0x102fe40000011612 */
[----:B------:R-:W-:-:S03]  /*0050*/  SHF.R.U32.HI R2, RZ, 0x7, R18 ;  /* 0x00000007ff027819 */ /* 0x000fc60000011612 */
[----:B------:R-:W1:Y:S04]  /*0060*/  SHFL.IDX PT, R5, R0, RZ, 0x1f ;  /* 0x00001fff00057589 */ /* 0x000e6800000e0000 */
[----:B------:R2:W3:Y:S01]  /*0070*/  SHFL.IDX PT, R8, R2, RZ, 0x1f ;  /* 0x00001fff02087589 */ /* 0x0004e200000e0000 */
[----:B-1----:R-:W-:-:S13]  /*0080*/  ISETP.NE.OR P0, PT, R5, RZ, !P0 ;  /* 0x000000ff0500720c */ /* 0x002fda0004705670 */
[----:B0-23--:R-:W-:Y:S05]  /*0090*/  @P0 BRA `(.L_x_1) ;  /* 0x0000000000200947 */ /* 0x00dfea0003800000 */
[----:B------:R-:W-:Y:S02]  /*00a0*/  ULDC.64 UR4, c[0x0][0x198] ;  /* 0x0000660000047ab9 */ /* 0x000fe40000000a00 */
[----:B------:R-:W-:Y:S02]  /*00b0*/  UIADD3 UR6, UP0, UR4, 0xf0, URZ ;  /* 0x000000f004067890 */ /* 0x000fe4000ff1e03f */
[----:B------:R-:W-:Y:S02]  /*00c0*/  UIADD3 UR4, UP1, UR4, 0x1f0, URZ ;  /* 0x000001f004047890 */ /* 0x000fe4000ff3e03f */
[----:B------:R-:W-:Y:S02]  /*00d0*/  UIADD3.X UR7, URZ, UR5, URZ, UP0, !UPT ;  /* 0x000000053f077290 */ /* 0x000fe400087fe43f */
[----:B------:R-:W-:-:S07]  /*00e0*/  UIADD3.X UR5, URZ, UR5, URZ, UP1, !UPT ;  /* 0x000000053f057290 */ /* 0x000fce0008ffe43f */
[----:B------:R0:W-:Y:S02]  /*00f0*/  UTMACCTL.PF [UR6] ;  /* 0x00000000060079b9 */ /* 0x0001e40008040000 */
[----:B------:R0:W-:Y:S02]  /*0100*/  UTMACCTL.PF [UR4] ;  /* 0x00000000040079b9 */ /* 0x0001e40008040000 */
[----:B0-----:R-:W-:Y:S01]  /*0110*/  NOP ;  /* 0x0000000000007918 */ /* 0x001fe20000000000 */
.L_x_1:
[----:B------:R-:W-:Y:S05]  /*0120*/  BSYNC B0 ;  /* 0x0000000000007941 */ /* 0x000fea0003800000 */
.L_x_0:
[----:B------:R-:W0:Y:S02]  /*0130*/  SHFL.IDX PT, R2, R0, RZ, 0x1f ;  /* 0x00001fff00027589 */ /* 0x000e2400000e0000 */
[----:B0-----:R-:W-:-:S13]  /*0140*/  ISETP.NE.AND P0, PT, R2, RZ, PT ;  /* 0x000000ff0200720c */ /* 0x001fda0003f05270 */
[----:B------:R-:W-:Y:S05]  /*0150*/  @P0 BRA `(.L_x_2) ;  /* 0x0000000000480947 */ /* 0x000fea0003800000 */
[----:B------:R-:W0:Y:S01]  /*0160*/  S2UR UR8, SR_CgaCtaId ;  /* 0x00000000000879c3 */ /* 0x000e220000008800 */
[----:B------:R-:W-:Y:S01]  /*0170*/  UMOV UR4, 0x400 ;  /* 0x0000040000047882 */ /* 0x000fe20000000000 */
[----:B------:R-:W-:Y:S01]  /*0180*/  UMOV UR5, 0x1 ;  /* 0x0000000100057882 */ /* 0x000fe20000000000 */
[----:B------:R-:W-:Y:S01]  /*0190*/  UMOV UR6, 0x100 ;  /* 0x0000010000067882 */ /* 0x000fe20000000000 */
[----:B------:R-:W-:Y:S01]  /*01a0*/  ELECT P0, URZ, PT ;  /* 0x00000000003f782f */ /* 0x000fe20003800000 */
[----:B------:R-:W-:-:S04]  /*01b0*/  UIADD3 UR6, -UR6, 0x100000, URZ ;  /* 0x0010000006067890 */ /* 0x000fc8000fffe13f */
[----:B------:R-:W-:Y:S02]  /*01c0*/  USHF.L.U32 UR7, UR6, 0xb, URZ ;  /* 0x0000000b06077899 */ /* 0x000fe4000800063f */
[----:B------:R-:W-:Y:S02]  /*01d0*/  USHF.L.U32 UR6, UR6, 0x1, URZ ;  /* 0x0000000106067899 */ /* 0x000fe4000800063f */
[----:B0-----:R-:W-:Y:S02]  /*01e0*/  ULEA UR8, UR8, UR4, 0x18 ;  /* 0x0000000408087291 */ /* 0x001fe4000f8ec03f */
[----:B------:R-:W-:-:S04]  /*01f0*/  UIADD3 UR4, -UR5, 0x100000, URZ ;  /* 0x0010000005047890 */ /* 0x000fc8000fffe13f */
[----:B------:R-:W-:Y:S02]  /*0200*/  USHF.L.U32 UR5, UR4, 0xb, URZ ;  /* 0x0000000b04057899 */ /* 0x000fe4000800063f */
[----:B------:R-:W-:Y:S01]  /*0210*/  USHF.L.U32 UR4, UR4, 0x1, URZ ;  /* 0x0000000104047899 */ /* 0x000fe2000800063f */
[----:B------:R-:W0:Y:S11]  /*0220*/  FENCE.VIEW.ASYNC.S ;  /* 0x00000000000073c6 */ /* 0x000e360000000000 */
[----:B0-----:R0:W1:Y:S01]  /*0230*/  SYNCS.EXCH.64 URZ, [UR8], UR4 ;  /* 0x00000004083f75b2 */ /* 0x0010620008000100 */
[----:B------:R0:W2:Y:S01]  /*0240*/  SYNCS.EXCH.64 URZ, [UR8+0x10], UR6 ;  /* 0x00001006083f75b2 */ /* 0x0000a20008000100 */
[----:B------:R0:W3:Y:S01]  /*0250*/  SYNCS.EXCH.64 URZ, [UR8+0x8], UR4 ;  /* 0x00000804083f75b2 */ /* 0x0000e20008000100 */
[----:B------:R0:W4:Y:S01]  /*0260*/  SYNCS.EXCH.64 URZ, [UR8+0x18], UR6 ;  /* 0x00001806083f75b2 */ /* 0x0001220008000100 */
[----:B------:R-:W-:Y:S01]  /*0270*/  NOP ;  /* 0x0000000000007918 */ /* 0x000fe20000000000 */
.L_x_2:
[----:B------:R-:W5:Y:S01]  /*0280*/  SHFL.IDX PT, R0, R0, RZ, 0x1f ;  /* 0x00001fff00007589 */ /* 0x000f6200000e0000 */
[----:B------:R-:W-:Y:S01]  /*0290*/  ELECT P0, URZ, PT ;  /* 0x00000000003f782f */ /* 0x000fe20003800000 */
[----:B------:R-:W1:Y:S01]  /*02a0*/  LDC R2, c[0x0][0x65c] ;  /* 0x00019700ff027b82 */ /* 0x000e620000000800 */
[----:B------:R-:W-:Y:S01]  /*02b0*/  SHF.R.S32.HI R6, RZ, 0x1f, R5 ;  /* 0x0000001fff067819 */ /* 0x000fe20000011405 */
[----:B------:R-:W2:Y:S01]  /*02c0*/  S2R R3, SR_CTAID.Y ;  /* 0x0000000000037919 */ /* 0x000ea20000002600 */
[----:B0-----:R-:W-:Y:S01]  /*02d0*/  UMOV UR4, 0x20 ;  /* 0x0000002000047882 */ /* 0x001fe20000000000 */
[----:B------:R-:W-:Y:S01]  /*02e0*/  ISETP.NE.AND P2, PT, R8, RZ, PT ;  /* 0x000000ff0800720c */ /* 0x000fe20003f45270 */
[----:B------:R-:W-:Y:S01]  /*02f0*/  NOP ;  /* 0x0000000000007918 */ /* 0x000fe20000000000 */
[----:B------:R-:W0:Y:S01]  /*0300*/  S2R R4, SR_CTAID.X ;  /* 0x0000000000047919 */ /* 0x000e220000002500 */
[----:B------:R-:W-:Y:S01]  /*0310*/  LEA.HI R6, R6, R5, RZ, 0x2 ;  /* 0x0000000506067211 */ /* 0x000fe200078f10ff */
[----:B------:R-:W-:Y:S01]  /*0320*/  NOP ;  /* 0x0000000000007918 */ /* 0x000fe20000000000 */
[----:B-----5:R-:W-:-:S02]  /*0330*/  ISETP.NE.OR P0, PT, R0, RZ, !P0 ;  /* 0x000000ff0000720c */ /* 0x020fc40004705670 */
[----:B-1----:R-:W-:-:S04]  /*0340*/  ISETP.NE.AND P3, PT, R2, 0x1, PT ;  /* 0x000000010200780c */ /* 0x002fc80003f65270 */
[----:B------:R-:W-:Y:S02]  /*0350*/  P2R R0, PR, RZ, 0x8 ;  /* 0x00000008ff007803 */ /* 0x000fe40000000000 */
[----:B------:R-:W-:-:S05]  /*0360*/  LOP3.LUT R0, R6, 0xfffffffc, RZ, 0xc0, !PT ;  /* 0xfffffffc06007812 */ /* 0x000fca00078ec0ff */
[----:B------:R-:W-:Y:S01]  /*0370*/  VOTEU.ALL UP0, P0 ;  /* 0x00000000003f7886 */ /* 0x000fe20000000000 */
[----:B------:R-:W-:Y:S01]  /*0380*/  IMAD.IADD R0, R5, 0x1, -R0 ;  /* 0x0000000105007824 */ /* 0x000fe200078e0a00 */
[----:B------:R-:W0:Y:S01]  /*0390*/  @P3 LDC R17, c[0x0][0x10] ;  /* 0x00000400ff113b82 */ /* 0x000e220000000800 */
[----:B------:R-:W-:Y:S01]  /*03a0*/  VOTEU.ALL UP1, P0 ;  /* 0x00000000003f7886 */ /* 0x000fe20000020000 */
[----:B--2---:R-:W-:Y:S01]  /*03b0*/  @P3 IMAD.MOV.U32 R6, RZ, RZ, R3 ;  /* 0x000000ffff063224 */ /* 0x004fe200078e0003 */
[----:B------:R-:W-:Y:S01]  /*03c0*/  @!UP0 UMOV UR6, 0x400 ;  /* 0x0000040000068882 */ /* 0x000fe20000000000 */
[----:B------:R-:W-:-:S04]  /*03d0*/  @!UP0 UIADD3 UR4, -UR4, 0x100000, URZ ;  /* 0x0010000004048890 */ /* 0x000fc8000fffe13f */
[----:B------:R-:W-:Y:S02]  /*03e0*/  @!UP0 USHF.L.U32 UR5, UR4, 0xb, URZ ;  /* 0x0000000b04058899 */ /* 0x000fe4000800063f */
[----:B------:R-:W-:Y:S01]  /*03f0*/  @!UP0 USHF.L.U32 UR4, UR4, 0x1, URZ ;  /* 0x0000000104048899 */ /* 0x000fe2000800063f */
[----:B------:R-:W-:Y:S02]  /*0400*/  @P3 IMAD.MOV.U32 R7, RZ, RZ, RZ ;  /* 0x000000ffff073224 */ /* 0x000fe400078e00ff */
[----:B------:R-:W-:Y:S01]  /*0410*/  IMAD.MOV.U32 R5, RZ, RZ, RZ ;  /* 0x000000ffff057224 */ /* 0x000fe200078e00ff */
[----:B------:R-:W1:Y:S01]  /*0420*/  @!UP0 S2UR UR7, SR_CgaCtaId ;  /* 0x00000000000789c3 */ /* 0x000e620000008800 */
[----:B------:R-:W-:-:S07]  /*0430*/  @P3 IMAD.MOV.U32 R11, RZ, RZ, RZ ;  /* 0x000000ffff0b3224 */ /* 0x000fce00078e00ff */
[----:B------:R-:W2:Y:S01]  /*0440*/  @!P3 LDC R9, c[0x0][0xc] ;  /* 0x00000300ff09bb82 */ /* 0x000ea20000000800 */
[----:B0-----:R-:W-:-:S04]  /*0450*/  @P3 IMAD.WIDE.U32 R16, R4, R17, R6 ;  /* 0x0000001104103225 */ /* 0x001fc800078e0006 */
[----:B------:R-:W-:Y:S01]  /*0460*/  @P3 IMAD.IADD R17, R17, 0x1, R11 ;  /* 0x0000000111113824 */ /* 0x000fe200078e020b */
[----:B-1----:R-:W-:Y:S01]  /*0470*/  @!UP0 ULEA UR6, UR7, UR6, 0x18 ;  /* 0x0000000607068291 */ /* 0x002fe2000f8ec03f */
[----:B------:R-:W-:Y:S01]  /*0480*/  VOTEU.ALL UP0, P0 ;  /* 0x00000000003f7886 */ /* 0x000fe20000000000 */
[----:B------:R-:W-:-:S04]  /*0490*/  ISETP.NE.AND P0, PT, R0, 0x3, PT ;  /* 0x000000030000780c */ /* 0x000fc80003f05270 */
[----:B------:R-:W-:Y:S01]  /*04a0*/  ISETP.EQ.OR P0, PT, R0, RZ, !P0 ;  /* 0x000000ff0000720c */ /* 0x000fe20004702670 */
[----:B--2---:R-:W-:-:S03]  /*04b0*/  @!P3 IMAD.WIDE.U32 R6, R9, R3, R4 ;  /* 0x000000030906b225 */ /* 0x004fc600078e0004 */
[C---:B------:R-:W-:Y:S01]  /*04c0*/  ISETP.EQ.AND P0, PT, R8.reuse, RZ, P0 ;  /* 0x000000ff0800720c */ /* 0x040fe20000702270 */
[----:B------:R-:W-:Y:S01]  /*04d0*/  VIADD R8, R8, 0xffffffff ;  /* 0xffffffff08087836 */ /* 0x000fe20000000000 */
[----:B------:R-:W0:Y:S02]  /*04e0*/  FENCE.VIEW.ASYNC.S ;  /* 0x00000000000073c6 */ /* 0x000e240000000000 */
[----:B0-----:R0:W3:Y:S01]  /*04f0*/  @!UP0 SYNCS.EXCH.64 URZ, [UR6+0x30], UR4 ;  /* 0x00003004063f85b2 */ /* 0x0010e20008000100 */
[----:B------:R-:W-:Y:S01]  /*0500*/  @!P3 IMAD.MOV.U32 R16, RZ, RZ, R6 ;  /* 0x000000ffff10b224 */ /* 0x000fe200078e0006 */
[----:B------:R-:W-:Y:S01]  /*0510*/  SEL R19, RZ, 0x1, !P0 ;  /* 0x00000001ff137807 */ /* 0x000fe20004000000 */
[----:B------:R-:W-:Y:S01]  /*0520*/  @!P3 IMAD.MOV.U32 R17, RZ, RZ, R7 ;  /* 0x000000ffff11b224 */ /* 0x000fe200078e0007 */
[----:B------:R-:W-:-:S04]  /*0530*/  ISETP.GE.U32.AND P1, PT, R8, 0x2, PT ;  /* 0x000000020800780c */ /* 0x000fc80003f26070 */
[----:B------:R-:W-:Y:S01]  /*0540*/  SEL R19, R19, 0x2, P1 ;  /* 0x0000000213137807 */ /* 0x000fe20000800000 */
[----:B------:R0:W3:Y:S01]  /*0550*/  @!UP1 SYNCS.EXCH.64 URZ, [UR6+0x38], UR4 ;  /* 0x00003804063f95b2 */ /* 0x0000e20008000100 */
[----:B------:R-:W-:Y:S01]  /*0560*/  NOP ;  /* 0x0000000000007918 */ /* 0x000fe20000000000 */
[----:B---34-:R-:W-:Y:S06]  /*0570*/  BAR.SYNC.DEFER_BLOCKING 0x0 ;  /* 0x0000000000007b1d */ /* 0x018fec0000010000 */
[----:B------:R-:W-:Y:S05]  /*0580*/  @!P2 BRA `(.L_x_3) ;  /* 0x0000004c00aca947 */ /* 0x000fea0003800000 */
[----:B------:R-:W-:-:S13]  /*0590*/  ISETP.GT.U32.AND P0, PT, R8, 0x1, PT ;  /* 0x000000010800780c */ /* 0x000fda0003f04070 */
[----:B0-----:R-:W-:Y:S05]  /*05a0*/  @P0 EXIT ;  /* 0x000000000000094d */ /* 0x001fea0003800000 */
[----:B------:R-:W-:Y:S01]  /*05b0*/  ULDC.64 UR4, c[0x0][0x650] ;  /* 0x0001940000047ab9 */ /* 0x000fe20000000a00 */
[----:B------:R-:W-:Y:S01]  /*05c0*/  PRMT R0, RZ, 0x7610, R0 ;  /* 0x00007610ff007816 */ /* 0x000fe20000000000 */
[----:B------:R-:W-:Y:S01]  /*05d0*/  IMAD.MOV.U32 R90, RZ, RZ, -0x1 ;  /* 0xffffffffff5a7424 */ /* 0x000fe200078e00ff */
[----:B------:R-:W-:Y:S01]  /*05e0*/  ISETP.GE.U32.AND P0, PT, R16, UR4, PT ;  /* 0x0000000410007c0c */ /* 0x000fe2000bf06070 */
[----:B------:R-:W-:Y:S02]  /*05f0*/  IMAD.MOV.U32 R91, RZ, RZ, -0x1 ;  /* 0xffffffffff5b7424 */ /* 0x000fe400078e00ff */
[----:B------:R-:W-:Y:S01]  /*0600*/  IMAD.MOV.U32 R89, RZ, RZ, -0x1 ;  /* 0xffffffffff597424 */ /* 0x000fe200078e00ff */
[----:B------:R-:W-:-:S13]  /*0610*/  ISETP.GE.U32.AND.EX P0, PT, R17, UR5, PT, P0 ;  /* 0x0000000511007c0c */ /* 0x000fda000bf06100 */
[----:B------:R-:W-:Y:S05]  /*0620*/  @P0 BRA `(.L_x_4) ;  /* 0x0000000400540947 */ /* 0x000fea0003800000 */
[----:B------:R-:W0:Y:S01]  /*0630*/  LDC.64 R14, c[0x0][0x628] ;  /* 0x00018a00ff0e7b82 */ /* 0x000e220000000a00 */
[----:B------:R-:W-:Y:S02]  /*0640*/  IMAD.MOV.U32 R6, RZ, RZ, R16 ;  /* 0x000000ffff067224 */ /* 0x000fe400078e0010 */
[----:B------:R-:W-:-:S05]  /*0650*/  IMAD.MOV.U32 R7, RZ, RZ, R17 ;  /* 0x000000ffff077224 */ /* 0x000fca00078e0011 */
[----:B------:R-:W1:Y:S08]  /*0660*/  LDC R0, c[0x0][0x630] ;  /* 0x00018c00ff007b82 */ /* 0x000e700000000800 */
[----:B------:R-:W2:Y:S01]  /*0670*/  LDC.64 R20, c[0x0][0x620] ;  /* 0x00018800ff147b82 */ /* 0x000ea20000000a00 */
[----:B0-----:R-:W-:-:S04]  /*0680*/  ISETP.NE.U32.AND P0, PT, R14, RZ, PT ;  /* 0x000000ff0e00720c */ /* 0x001fc80003f05070 */
[----:B------:R-:W-:-:S13]  /*0690*/  ISETP.NE.AND.EX P0, PT, R15, RZ, PT, P0 ;  /* 0x000000ff0f00720c */ /* 0x000fda0003f05300 */
[----:B-12---:R-:W-:Y:S05]  /*06a0*/  @!P0 BRA `(.L_x_5) ;  /* 0x0000000000288947 */ /* 0x006fea0003800000 */
[----:B------:R-:W0:Y:S02]  /*06b0*/  LDC R11, c[0x0][0x634] ;  /* 0x00018d00ff0b7b82 */ /* 0x000e240000000800 */
[----:B0-----:R-:W-:-:S05]  /*06c0*/  IADD3 R11, P0, R16, R11, RZ ;  /* 0x0000000b100b7210 */ /* 0x001fca0007f1e0ff */
[----:B------:R-:W-:-:S04]  /*06d0*/  IMAD.X R13, RZ, RZ, R17, P0 ;  /* 0x000000ffff0d7224 */ /* 0x000fc800000e0611 */
[----:B------:R-:W-:-:S04]  /*06e0*/  IMAD.WIDE.U32 R6, R13, R14, RZ ;  /* 0x0000000e0d067225 */ /* 0x000fc800078e00ff */
[----:B------:R-:W-:-:S04]  /*06f0*/  IMAD.WIDE.U32 R8, P0, R11, R15, R6 ;  /* 0x0000000f0b087225 */ /* 0x000fc80007800006 */
[----:B------:R-:W-:-:S04]  /*0700*/  IMAD.WIDE.U32 R6, R11, R14, RZ ;  /* 0x0000000e0b067225 */ /* 0x000fc800078e00ff */
[----:B------:R-:W-:Y:S01]  /*0710*/  IMAD.X R11, RZ, RZ, RZ, P0 ;  /* 0x000000ffff0b7224 */ /* 0x000fe200000e06ff */
[----:B------:R-:W-:Y:S01]  /*0720*/  IADD3 RZ, P0, R7, R8, RZ ;  /* 0x0000000807ff7210 */ /* 0x000fe20007f1e0ff */
[----:B------:R-:W-:-:S04]  /*0730*/  IMAD.MOV.U32 R10, RZ, RZ, R9 ;  /* 0x000000ffff0a7224 */ /* 0x000fc800078e0009 */
[----:B------:R-:W-:-:S08]  /*0740*/  IMAD.WIDE.U32.X R6, R13, R15, R10, P0 ;  /* 0x0000000f0d067225 */ /* 0x000fd000000e040a */
.L_x_5:
[-CC-:B------:R-:W-:Y:S01]  /*0750*/  SHF.R.U64 R89, R6, R0.reuse, R7.reuse ;  /* 0x0000000006597219 */ /* 0x180fe20000001207 */
[----:B------:R-:W0:Y:S01]  /*0760*/  LDC R10, c[0x0][0x618] ;  /* 0x00018600ff0a7b82 */ /* 0x000e220000000800 */
[----:B------:R-:W-:Y:S01]  /*0770*/  SHF.R.U32.HI R5, RZ, R0, R7 ;  /* 0x00000000ff057219 */ /* 0x000fe20000011607 */
[----:B------:R-:W-:Y:S01]  /*0780*/  ULDC UR4, c[0x0][0x150] ;  /* 0x0000540000047ab9 */ /* 0x000fe20000000800 */
[----:B------:R-:W-:Y:S02]  /*0790*/  IADD3 R9, P0, RZ, -R89, RZ ;  /* 0x80000059ff097210 */ /* 0x000fe40007f1e0ff */
[----:B------:R-:W-:-:S03]  /*07a0*/  I2FP.F32.U32 R0, R4 ;  /* 0x0000000400007245 */ /* 0x000fc60000201000 */
[----:B------:R-:W1:Y:S01]  /*07b0*/  LDC.64 R26, c[0x0][0x640] ;  /* 0x00019000ff1a7b82 */ /* 0x000e620000000a00 */
[----:B------:R-:W-:Y:S02]  /*07c0*/  IMAD.X R11, RZ, RZ, ~R5, P0 ;  /* 0x000000ffff0b7224 */ /* 0x000fe400000e0e05 */
[----:B------:R-:W-:Y:S01]  /*07d0*/  FMUL R0, R0, UR4 ;  /* 0x0000000400007c20 */ /* 0x000fe20008400000 */
[----:B------:R-:W-:Y:S01]  /*07e0*/  IMAD.WIDE.U32 R6, R9, R20, R16 ;  /* 0x0000001409067225 */ /* 0x000fe200078e0010 */
[----:B------:R-:W-:-:S03]  /*07f0*/  ULDC UR4, c[0x0][0x154] ;  /* 0x0000550000047ab9 */ /* 0x000fc60000000800 */
[----:B------:R-:W-:Y:S01]  /*0800*/  IMAD R8, R11, R20, RZ ;  /* 0x000000140b087224 */ /* 0x000fe200078e02ff */
[----:B------:R-:W2:Y:S01]  /*0810*/  LDC R5, c[0x0][0x144] ;  /* 0x00005100ff057b82 */ /* 0x000ea20000000800 */
[----:B------:R-:W3:Y:S02]  /*0820*/  F2I.U32.TRUNC.NTZ R0, R0 ;  /* 0x0000000000007305 */ /* 0x000ee4000020f000 */
[----:B------:R-:W-:-:S04]  /*0830*/  IMAD R9, R9, R21, R8 ;  /* 0x0000001509097224 */ /* 0x000fc800078e0208 */
[----:B------:R-:W-:Y:S01]  /*0840*/  IMAD.IADD R7, R7, 0x1, R9 ;  /* 0x0000000107077824 */ /* 0x000fe200078e0209 */
[----:B------:R-:W4:Y:S01]  /*0850*/  LDC R12, c[0x0][0x608] ;  /* 0x00018200ff0c7b82 */ /* 0x000f220000000800 */
[----:B------:R-:W-:-:S03]  /*0860*/  IMAD.MOV.U32 R9, RZ, RZ, -0x1 ;  /* 0xffffffffff097424 */ /* 0x000fc600078e00ff */
[-CC-:B0-----:R-:W-:Y:S02]  /*0870*/  SHF.R.U64 R20, R6, R10.reuse, R7.reuse ;  /* 0x0000000a06147219 */ /* 0x181fe40000001207 */
[----:B------:R-:W-:Y:S02]  /*0880*/  I2FP.F32.U32 R6, R3 ;  /* 0x0000000300067245 */ /* 0x000fe40000201000 */
[----:B------:R-:W0:Y:S01]  /*0890*/  LDC R24, c[0x0][0x658] ;  /* 0x00019600ff187b82 */ /* 0x000e220000000800 */
[----:B-1----:R-:W-:Y:S01]  /*08a0*/  ISETP.NE.U32.AND P0, PT, R26, RZ, PT ;  /* 0x000000ff1a00720c */ /* 0x002fe20003f05070 */
[----:B---3--:R-:W-:Y:S01]  /*08b0*/  IMAD.MOV R8, RZ, RZ, -R0 ;  /* 0x000000ffff087224 */ /* 0x008fe200078e0a00 */
[----:B------:R-:W-:Y:S01]  /*08c0*/  SHF.R.U32.HI R7, RZ, R10, R7 ;  /* 0x0000000aff077219 */ /* 0x000fe20000011607 */
[----:B------:R-:W-:Y:S01]  /*08d0*/  FMUL R6, R6, UR4 ;  /* 0x0000000406067c20 */ /* 0x000fe20008400000 */
[----:B------:R-:W-:-:S03]  /*08e0*/  ISETP.NE.AND.EX P0, PT, R27, RZ, PT, P0 ;  /* 0x000000ff1b00720c */ /* 0x000fc60003f05300 */
[----:B------:R-:W1:Y:S01]  /*08f0*/  LDC R14, c[0x0][0x148] ;  /* 0x00005200ff0e7b82 */ /* 0x000e620000000800 */
[----:B--2---:R-:W-:-:S07]  /*0900*/  IMAD R0, R5, R8, R4 ;  /* 0x0000000805007224 */ /* 0x004fce00078e0204 */
[----:B------:R-:W2:Y:S01]  /*0910*/  LDC R22, c[0x0][0x600] ;  /* 0x00018000ff167b82 */ /* 0x000ea20000000800 */
[-CC-:B----4-:R-:W-:Y:S02]  /*0920*/  SHF.R.U64 R28, R20, R12.reuse, R7.reuse ;  /* 0x0000000c141c7219 */ /* 0x190fe40000001207 */
[----:B------:R-:W-:Y:S01]  /*0930*/  SHF.R.U32.HI R5, RZ, R12, R7 ;  /* 0x0000000cff057219 */ /* 0x000fe20000011607 */
[----:B------:R-:W-:Y:S01]  /*0940*/  IMAD.MOV.U32 R7, RZ, RZ, 0x1 ;  /* 0x00000001ff077424 */ /* 0x000fe200078e00ff */
[----:B------:R3:W4:Y:S03]  /*0950*/  F2I.U32.TRUNC.NTZ R12, R6 ;  /* 0x00000006000c7305 */ /* 0x000726000020f000 */
[----:B------:R-:W1:Y:S01]  /*0960*/  LDC R15, c[0x0][0x648] ;  /* 0x00019200ff0f7b82 */ /* 0x000e620000000800 */
[-C--:B0-----:R-:W-:Y:S02]  /*0970*/  SHF.L.U32 R4, R9, R24.reuse, RZ ;  /* 0x0000001809047219 */ /* 0x081fe400000006ff */
[----:B------:R-:W-:-:S02]  /*0980*/  SHF.R.U64 R30, R28, R24, R5 ;  /* 0x000000181c1e7219 */ /* 0x000fc40000001205 */
[----:B------:R-:W-:Y:S02]  /*0990*/  LOP3.LUT R11, RZ, R4, RZ, 0x33, !PT ;  /* 0x00000004ff0b7212 */ /* 0x000fe400078e33ff */
[-C--:B------:R-:W-:Y:S01]  /*09a0*/  SHF.R.U32.HI R5, RZ, R24.reuse, R5 ;  /* 0x00000018ff057219 */ /* 0x080fe20000011605 */
[----:B------:R-:W0:Y:S01]  /*09b0*/  LDC R21, c[0x0][0x638] ;  /* 0x00018e00ff157b82 */ /* 0x000e220000000800 */
[----:B------:R-:W-:Y:S01]  /*09c0*/  SHF.L.U32 R10, R7, R24, RZ ;  /* 0x00000018070a7219 */ /* 0x000fe200000006ff */
[----:B------:R-:W-:-:S06]  /*09d0*/  IMAD.MOV.U32 R4, RZ, RZ, R30 ;  /* 0x000000ffff047224 */ /* 0x000fcc00078e001e */
[----:B------:R-:W0:Y:S01]  /*09e0*/  LDC R90, c[0x0][0x610] ;  /* 0x00018400ff5a7b82 */ /* 0x000e220000000800 */
[----:B---34-:R-:W-:Y:S05]  /*09f0*/  @!P0 BRA `(.L_x_6) ;  /* 0x0000000000288947 */ /* 0x018fea0003800000 */
[----:B------:R-:W3:Y:S02]  /*0a00*/  LDC R9, c[0x0][0x64c] ;  /* 0x00019300ff097b82 */ /* 0x000ee40000000800 */
[----:B---3--:R-:W-:-:S05]  /*0a10*/  IADD3 R9, P0, R30, R9, RZ ;  /* 0x000000091e097210 */ /* 0x008fca0007f1e0ff */
        /* <DEDUP_REMOVED lines=8> */
.L_x_6:
[----:B-1----:R-:W-:Y:S01]  /*0aa0*/  SHF.R.U64 R4, R4, R15, R5 ;  /* 0x0000000f04047219 */ /* 0x002fe20000001205 */
[----:B--2---:R-:W-:Y:S01]  /*0ab0*/  VIADD R5, R22, 0xffffffff ;  /* 0xffffffff16057836 */ /* 0x004fe20000000000 */
[----:B------:R-:W-:Y:S01]  /*0ac0*/  LOP3.LUT R11, R28, R11, RZ, 0xc0, !PT ;  /* 0x0000000b1c0b7212 */ /* 0x000fe200078ec0ff */
[----:B------:R-:W-:Y:S02]  /*0ad0*/  IMAD.MOV R12, RZ, RZ, -R12 ;  /* 0x000000ffff0c7224 */ /* 0x000fe400078e0a0c */
[----:B------:R-:W-:Y:S01]  /*0ae0*/  IMAD.MOV R6, RZ, RZ, -R4 ;  /* 0x000000ffff067224 */ /* 0x000fe200078e0a04 */
[----:B------:R-:W-:Y:S01]  /*0af0*/  LOP3.LUT R5, R20, R5, RZ, 0xc0, !PT ;  /* 0x0000000514057212 */ /* 0x000fe200078ec0ff */
[----:B------:R-:W-:Y:S02]  /*0b00*/  @P3 IMAD R0, R14, R12, R3 ;  /* 0x0000000c0e003224 */ /* 0x000fe400078e0203 */
[----:B------:R-:W-:Y:S02]  /*0b10*/  IMAD R11, R10, R4, R11 ;  /* 0x000000040a0b7224 */ /* 0x000fe400078e020b */
[----:B0-----:R-:W-:-:S02]  /*0b20*/  IMAD R3, R6, R21, R30 ;  /* 0x0000001506037224 */ /* 0x001fc400078e021e */
[----:B------:R-:W-:Y:S02]  /*0b30*/  IMAD R90, R11, R90, R0 ;  /* 0x0000005a0b5a7224 */ /* 0x000fe400078e0200 */
[----:B------:R-:W-:Y:S02]  /*0b40*/  IMAD R3, R3, R22, R5 ;  /* 0x0000001603037224 */ /* 0x000fe400078e0205 */
[----:B------:R-:W-:-:S03]  /*0b50*/  IMAD.MOV.U32 R0, RZ, RZ, 0x1 ;  /* 0x00000001ff007424 */ /* 0x000fc600078e00ff */
[----:B------:R-:W-:Y:S02]  /*0b60*/  SEL R91, R3, R90, !P3 ;  /* 0x0000005a035b7207 */ /* 0x000fe40005800000 */
[----:B------:R-:W-:-:S07]  /*0b70*/  SEL R90, R90, R3, !P3 ;  /* 0x000000035a5a7207 */ /* 0x000fce0005800000 */
.L_x_4:
[----:B------:R-:W-:-:S08]  /*0b80*/  NOP ;  /* 0x0000000000007918 */ /* 0x000fd00000000000 */
[----:B------:R-:W0:Y:S02]  /*0b90*/  USETMAXREG.TRY_ALLOC.CTAPOOL UP0, 0xe8 ;  /* 0x000000e8000079c8 */ /* 0x000e240008000600 */
[----:B0-----:R-:W-:-:S13]  /*0ba0*/  PLOP3.LUT P0, PT, PT, PT, UP0, 0x80, 0x0 ;  /* 0x000000000000781c */ /* 0x001fda0003f0f008 */
[----:B------:R-:W-:Y:S05]  /*0bb0*/  @!P0 BRA `(.L_x_4) ;  /* 0xfffffffc00f08947 */ /* 0x000fea000383ffff */
[----:B------:R-:W-:Y:S01]  /*0bc0*/  ULDC.64 UR4, c[0x0][0x598] ;  /* 0x0001660000047ab9 */ /* 0x000fe20000000a00 */
[----:B------:R-:W-:Y:S01]  /*0bd0*/  ULDC.64 UR36, c[0x0][0x208] ;  /* 0x0000820000247ab9 */ /* 0x000fe20000000a00 */
[----:B------:R-:W-:-:S04]  /*0be0*/  ISETP.NE.U32.AND P0, PT, RZ, UR4, PT ;  /* 0x00000004ff007c0c */ /* 0x000fc8000bf05070 */
[----:B------:R-:W-:-:S13]  /*0bf0*/  ISETP.NE.AND.EX P0, PT, RZ, UR5, PT, P0 ;  /* 0x00000005ff007c0c */ /* 0x000fda000bf05300 */
[----:B------:R-:W-:Y:S05]  /*0c00*/  @!P0 BRA `(.L_x_7) ;  /* 0x00000000001c8947 */ /* 0x000fea0003800000 */
[----:B------:R-:W0:Y:S02]  /*0c10*/  LDC.64 R4, c[0x0][0x598] ;  /* 0x00016600ff047b82 */ /* 0x000e240000000a00 */
[----:B0-----:R-:W2:Y:S02]  /*0c20*/  LDG.E.64 R4, desc[UR36][R4.64] ;  /* 0x0000002404047981 */ /* 0x001ea4000c1e1b00 */
[----:B--2---:R-:W-:-:S04]  /*0c30*/  ISETP.NE.U32.AND P0, PT, R4, RZ, PT ;  /* 0x000000ff0400720c */ /* 0x004fc80003f05070 */
[----:B------:R-:W-:-:S13]  /*0c40*/  ISETP.NE.AND.EX P0, PT, R5, RZ, PT, P0 ;  /* 0x000000ff0500720c */ /* 0x000fda0003f05300 */
[----:B------:R-:W-:Y:S05]  /*0c50*/  @!P0 BRA `(.L_x_7) ;  /* 0x0000000000088947 */ /* 0x000fea0003800000 */
[----:B------:R0:W5:Y:S01]  /*0c60*/  LD.E R22, desc[UR36][R4.64] ;  /* 0x0000002404167980 */ /* 0x000162000c101900 */
[----:B------:R-:W-:Y:S05]  /*0c70*/  BRA `(.L_x_8) ;  /* 0x0000000000247947 */ /* 0x000fea0003800000 */
.L_x_7:
[----:B------:R-:W-:Y:S02]  /*0c80*/  ULDC.64 UR4, c[0x0][0x588] ;  /* 0x0001620000047ab9 */ /* 0x000fe40000000a00 */
[----:B------:R-:W-:-:S04]  /*0c90*/  ISETP.NE.U32.AND P0, PT, RZ, UR4, PT ;  /* 0x00000004ff007c0c */ /* 0x000fc8000bf05070 */
[----:B------:R-:W-:-:S13]  /*0ca0*/  ISETP.NE.AND.EX P0, PT, RZ, UR5, PT, P0 ;  /* 0x00000005ff007c0c */ /* 0x000fda000bf05300 */
[----:B------:R-:W-:Y:S05]  /*0cb0*/  @!P0 BRA `(.L_x_9) ;  /* 0x00000000000c8947 */ /* 0x000fea0003800000 */
[----:B------:R-:W0:Y:S02]  /*0cc0*/  LDC.64 R22, c[0x0][0x588] ;  /* 0x00016200ff167b82 */ /* 0x000e240000000a00 */
[----:B0-----:R1:W5:Y:S01]  /*0cd0*/  LDG.E R22, desc[UR36][R22.64] ;  /* 0x0000002416167981 */ /* 0x001362000c1e1900 */
[----:B------:R-:W-:Y:S05]  /*0ce0*/  BRA `(.L_x_8) ;  /* 0x0000000000087947 */ /* 0x000fea0003800000 */
.L_x_9:
[----:B------:R-:W-:Y:S02]  /*0cf0*/  ULDC UR4, c[0x0][0x580] ;  /* 0x0001600000047ab9 */ /* 0x000fe40000000800 */
[----:B------:R-:W-:-:S07]  /*0d00*/  IMAD.U32 R22, RZ, RZ, UR4 ;  /* 0x00000004ff167e24 */ /* 0x000fce000f8e00ff */
.L_x_8:
[----:B------:R-:W-:Y:S02]  /*0d10*/  ULDC.64 UR4, c[0x0][0x5a0] ;  /* 0x0001680000047ab9 */ /* 0x000fe40000000a00 */
[----:B------:R-:W-:-:S04]  /*0d20*/  ISETP.NE.U32.AND P0, PT, RZ, UR4, PT ;  /* 0x00000004ff007c0c */ /* 0x000fc8000bf05070 */
[----:B------:R-:W-:-:S13]  /*0d30*/  ISETP.NE.AND.EX P0, PT, RZ, UR5, PT, P0 ;  /* 0x00000005ff007c0c */ /* 0x000fda000bf05300 */
[----:B------:R-:W-:Y:S05]  /*0d40*/  @!P0 BRA `(.L_x_10) ;  /* 0x00000000001c8947 */ /* 0x000fea0003800000 */
[----:B0-----:R-:W0:Y:S02]  /*0d50*/  LDC.64 R4, c[0x0][0x5a0] ;  /* 0x00016800ff047b82 */ /* 0x001e240000000a00 */
[----:B0-----:R-:W2:Y:S02]  /*0d60*/  LDG.E.64 R4, desc[UR36][R4.64] ;  /* 0x0000002404047981 */ /* 0x001ea4000c1e1b00 */
[----:B--2---:R-:W-:-:S04]  /*0d70*/  ISETP.NE.U32.AND P0, PT, R4, RZ, PT ;  /* 0x000000ff0400720c */ /* 0x004fc80003f05070 */
[----:B------:R-:W-:-:S13]  /*0d80*/  ISETP.NE.AND.EX P0, PT, R5, RZ, PT, P0 ;  /* 0x000000ff0500720c */ /* 0x000fda0003f05300 */
[----:B------:R-:W-:Y:S05]  /*0d90*/  @!P0 BRA `(.L_x_10) ;  /* 0x0000000000088947 */ /* 0x000fea0003800000 */
[----:B-1----:R0:W5:Y:S01]  /*0da0*/  LD.E R23, desc[UR36][R4.64] ;  /* 0x0000002404177980 */ /* 0x002162000c101900 */
[----:B------:R-:W-:Y:S05]  /*0db0*/  BRA `(.L_x_11) ;  /* 0x0000000000247947 */ /* 0x000fea0003800000 */
.L_x_10:
[----:B------:R-:W-:Y:S02]  /*0dc0*/  ULDC.64 UR4, c[0x0][0x590] ;  /* 0x0001640000047ab9 */ /* 0x000fe40000000a00 */
[----:B------:R-:W-:-:S04]  /*0dd0*/  ISETP.NE.U32.AND P0, PT, RZ, UR4, PT ;  /* 0x00000004ff007c0c */ /* 0x000fc8000bf05070 */
[----:B------:R-:W-:-:S13]  /*0de0*/  ISETP.NE.AND.EX P0, PT, RZ, UR5, PT, P0 ;  /* 0x00000005ff007c0c */ /* 0x000fda000bf05300 */
[----:B------:R-:W-:Y:S05]  /*0df0*/  @!P0 BRA `(.L_x_12) ;  /* 0x00000000000c8947 */ /* 0x000fea0003800000 */
[----:B0-----:R-:W1:Y:S02]  /*0e00*/  LDC.64 R4, c[0x0][0x590] ;  /* 0x00016400ff047b82 */ /* 0x001e640000000a00 */
[----:B-1----:R1:W5:Y:S01]  /*0e10*/  LDG.E R23, desc[UR36][R4.64] ;  /* 0x0000002404177981 */ /* 0x002362000c1e1900 */
[----:B------:R-:W-:Y:S05]  /*0e20*/  BRA `(.L_x_11) ;  /* 0x0000000000087947 */ /* 0x000fea0003800000 */
.L_x_12:
[----:B------:R-:W-:Y:S02]  /*0e30*/  ULDC UR4, c[0x0][0x584] ;  /* 0x0001610000047ab9 */ /* 0x000fe40000000800 */
[----:B-1----:R-:W-:-:S07]  /*0e40*/  IMAD.U32 R23, RZ, RZ, UR4 ;  /* 0x00000004ff177e24 */ /* 0x002fce000f8e00ff */
.L_x_11:
[----:B------:R-:W-:-:S13]  /*0e50*/  LOP3.LUT P0, RZ, R0, 0xff, RZ, 0xc0, !PT ;  /* 0x000000ff00ff7812 */ /* 0x000fda000780c0ff */
[----:B------:R-:W-:Y:S05]  /*0e60*/  @!P0 EXIT ;  /* 0x000000000000894d */ /* 0x000fea0003800000 */
[----:B------:R-:W-:Y:S01]  /*0e70*/  ULDC UR4, c[0x0][0x28c] ;  /* 0x0000a30000047ab9 */ /* 0x000fe20000000800 */
[----:B------:R-:W-:Y:S01]  /*0e80*/  UMOV UR38, URZ ;  /* 0x0000003f00267c82 */ /* 0x000fe20008000000 */
[----:B------:R-:W-:Y:S01]  /*0e90*/  UIADD3 UR4, UR4, 0x3f, URZ ;  /* 0x0000003f04047890 */ /* 0x000fe2000fffe03f */
[----:B------:R-:W-:-:S03]  /*0ea0*/  UMOV UR39, URZ ;  /* 0x0000003f00277c82 */ /* 0x000fc60008000000 */
[----:B------:R-:W-:-:S04]  /*0eb0*/  USHF.R.S32.HI UR5, URZ, 0x1f, UR4 ;  /* 0x0000001f3f057899 */ /* 0x000fc80008011404 */
[----:B------:R-:W-:-:S04]  /*0ec0*/  ULEA.HI UR5, UR5, UR4, URZ, 0x6 ;  /* 0x0000000405057291 */ /* 0x000fc8000f8f303f */
[----:B------:R-:W-:-:S12]  /*0ed0*/  USHF.R.S32.HI UR40, URZ, 0x6, UR5 ;  /* 0x000000063f287899 */ /* 0x000fd80008011405 */
.L_x_162:
[----:B------:R-:W-:Y:S01]  /*0ee0*/  LOP3.LUT R0, R18, 0x80, RZ, 0xc0, !PT ;  /* 0x0000008012007812 */ /* 0x000fe200078ec0ff */
[----:B------:R-:W2:Y:S01]  /*0ef0*/  S2UR UR7, SR_CgaCtaId ;  /* 0x00000000000779c3 */ /* 0x000ea20000008800 */
[----:B------:R-:W-:Y:S02]  /*0f00*/  UMOV UR6, 0x400 ;  /* 0x0000040000067882 */ /* 0x000fe40000000000 */
[----:B------:R-:W-:-:S06]  /*0f10*/  SHF.R.U32.HI R0, RZ, 0x7, R0 ;  /* 0x00000007ff007819 */ /* 0x000fcc0000011600 */
[----:B------:R-:W3:Y:S01]  /*0f20*/  SHFL.IDX PT, R0, R0, RZ, 0x1f ;  /* 0x00001fff00007589 */ /* 0x000ee200000e0000 */
[----:B--2---:R-:W-:Y:S01]  /*0f30*/  ULEA UR6, UR7, UR6, 0x18 ;  /* 0x0000000607067291 */ /* 0x004fe2000f8ec03f */
[----:B---3--:R-:W-:-:S13]  /*0f40*/  R2UR UR4, R0 ;  /* 0x00000000000472ca */ /* 0x008fda00000e0000 */
[----:B------:R-:W-:-:S04]  /*0f50*/  ULEA.HI UR5, UR4, UR4, URZ, 0x1 ;  /* 0x0000000404057291 */ /* 0x000fc8000f8f083f */
[----:B------:R-:W-:-:S04]  /*0f60*/  ULOP3.LUT UR5, UR5, 0xffffe, URZ, 0xc0, !UPT ;  /* 0x000ffffe05057892 */ /* 0x000fc8000f8ec03f */
[----:B------:R-:W-:-:S03]  /*0f70*/  UIADD3 UR5, UR4, -UR5, URZ ;  /* 0x8000000504057290 */ /* 0x000fc6000fffe03f */
[----:B------:R-:W-:Y:S01]  /*0f80*/  ULDC UR4, c[0x0][0x28c] ;  /* 0x0000a30000047ab9 */ /* 0x000fe20000000800 */
[----:B------:R-:W-:Y:S01]  /*0f90*/  ULEA UR5, UR5, UR6, 0xc ;  /* 0x0000000605057291 */ /* 0x000fe2000f8e603f */
[----:B------:R-:W-:-:S03]  /*0fa0*/  ISETP.LT.AND P0, PT, RZ, UR4, PT ;  /* 0x00000004ff007c0c */ /* 0x000fc6000bf01270 */
[----:B------:R-:W-:-:S04]  /*0fb0*/  UIADD3 UR5, UR5, 0x100, URZ ;  /* 0x0000010005057890 */ /* 0x000fc8000fffe03f */
[----:B------:R-:W-:-:S04]  /*0fc0*/  USHF.R.U32.HI UR5, URZ, 0x4, UR5 ;  /* 0x000000043f057899 */ /* 0x000fc80008011605 */
[----:B------:R-:W-:Y:S02]  /*0fd0*/  ULOP3.LUT UR41, UR5, 0x3fff, URZ, 0xc0, !UPT ;  /* 0x00003fff05297892 */ /* 0x000fe4000f8ec03f */
[----:B01--4-:R-:W-:Y:S10]  /*0fe0*/  @P0 BRA `(.L_x_13) ;  /* 0x0000000000400947 */ /* 0x013ff40003800000 */
[----:B------:R-:W-:Y:S01]  /*0ff0*/  MOV R0, 0x0 ;  /* 0x0000000000007802 */ /* 0x000fe20000000f00 */
[----:B------:R-:W-:Y:S01]  /*1000*/  ULDC.64 UR4, c[0x4][0x68] ;  /* 0x01001a0000047ab9 */ /* 0x000fe20000000a00 */
[----:B------:R-:W-:Y:S01]  /*1010*/  ULDC.64 UR6, c[0x4][0x8] ;  /* 0x0100020000067ab9 */ /* 0x000fe20000000a00 */
[----:B01----:R-:W-:Y:S01]  /*1020*/  IMAD.U32 R4, RZ, RZ, UR4 ;  /* 0x00000004ff047e24 */ /* 0x003fe2000f8e00ff */
[----:B------:R0:W1:Y:S01]  /*1030*/  LDC.64 R14, c[0x4][R0] ;  /* 0x01000000000e7b82 */ /* 0x0000620000000a00 */
[----:B------:R-:W-:Y:S01]  /*1040*/  IMAD.U32 R5, RZ, RZ, UR5 ;  /* 0x00000005ff057e24 */ /* 0x000fe2000f8e00ff */
[----:B------:R-:W-:Y:S01]  /*1050*/  ULDC.64 UR4, c[0x4][0x70] ;  /* 0x01001c0000047ab9 */ /* 0x000fe20000000a00 */
[----:B------:R-:W-:Y:S02]  /*1060*/  IMAD.U32 R10, RZ, RZ, UR6 ;  /* 0x00000006ff0a7e24 */ /* 0x000fe4000f8e00ff */
[----:B------:R-:W-:Y:S02]  /*1070*/  IMAD.U32 R6, RZ, RZ, UR4 ;  /* 0x00000004ff067e24 */ /* 0x000fe4000f8e00ff */
[----:B------:R-:W-:-:S02]  /*1080*/  IMAD.U32 R7, RZ, RZ, UR5 ;  /* 0x00000005ff077e24 */ /* 0x000fc4000f8e00ff */
[----:B------:R-:W-:Y:S02]  /*1090*/  IMAD.U32 R11, RZ, RZ, UR7 ;  /* 0x00000007ff0b7e24 */ /* 0x000fe4000f8e00ff */
[----:B------:R-:W-:Y:S02]  /*10a0*/  IMAD.MOV.U32 R8, RZ, RZ, 0x1e1 ;  /* 0x000001e1ff087424 */ /* 0x000fe400078e00ff */
[----:B------:R-:W-:Y:S02]  /*10b0*/  IMAD.MOV.U32 R12, RZ, RZ, 0x1 ;  /* 0x00000001ff0c7424 */ /* 0x000fe400078e00ff */
[----:B0-----:R-:W-:-:S07]  /*10c0*/  IMAD.MOV.U32 R13, RZ, RZ, RZ ;  /* 0x000000ffff0d7224 */ /* 0x001fce00078e00ff */
[----:B------:R-:W-:-:S07]  /*10d0*/  LEPC R20, `(.L_x_13) ;  /* 0x000000001014794e */ /* 0x000fce0000000000 */
[----:B-1---5:R-:W-:Y:S05]  /*10e0*/  CALL.ABS.NOINC R14 ;  /* 0x000000000e007343 */ /* 0x022fea0003c00000 */
.L_x_13:
[----:B------:R-:W-:-:S04]  /*10f0*/  LOP3.LUT R0, R19, 0x1, RZ, 0xfc, !PT ;  /* 0x0000000113007812 */ /* 0x000fc800078efcff */
[----:B------:R-:W-:-:S13]  /*1100*/  ISETP.NE.AND P0, PT, R0, 0x3, PT ;  /* 0x000000030000780c */ /* 0x000fda0003f05270 */
[----:B------:R-:W-:Y:S05]  /*1110*/  @!P0 BRA `(.L_x_14) ;  /* 0x0000000000048947 */ /* 0x000fea0003800000 */
[----:B------:R-:W-:Y:S01]  /*1120*/  BPT.TRAP 0x1 ;  /* 0x000000040000795c */ /* 0x000fe20000300000 */
.L_x_14:
[----:B------:R-:W2:Y:S01]  /*1130*/  S2UR UR5, SR_CgaCtaId ;  /* 0x00000000000579c3 */ /* 0x000ea20000008800 */
[----:B------:R-:W-:Y:S01]  /*1140*/  UMOV UR4, 0x400 ;  /* 0x0000040000047882 */ /* 0x000fe20000000000 */
[----:B------:R-:W-:Y:S02]  /*1150*/  IMAD.U32 R0, RZ, RZ, UR38 ;  /* 0x00000026ff007e24 */ /* 0x000fe4000f8e00ff */
[----:B------:R-:W-:-:S03]  /*1160*/  IMAD.U32 R3, RZ, RZ, UR39 ;  /* 0x00000027ff037e24 */ /* 0x000fc6000f8e00ff */
[----:B------:R-:W-:Y:S01]  /*1170*/  SHF.L.U32 R0, R0, 0x1f, RZ ;  /* 0x0000001f00007819 */ /* 0x000fe200000006ff */
[----:B--2---:R-:W-:-:S06]  /*1180*/  ULEA UR4, UR5, UR4, 0x18 ;  /* 0x0000000405047291 */ /* 0x004fcc000f8ec03f */
[----:B------:R-:W-:-:S04]  /*1190*/  IMAD.U32 R6, RZ, RZ, UR4 ;  /* 0x00000004ff067e24 */ /* 0x000fc8000f8e00ff */
[----:B------:R-:W-:-:S04]  /*11a0*/  IMAD R3, R3, 0x8, R6 ;  /* 0x0000000803037824 */ /* 0x000fc800078e0206 */
[----:B------:R2:W3:Y:S01]  /*11b0*/  SYNCS.PHASECHK.TRANS64.TRYWAIT P1, [R3+URZ], R0 ;  /* 0x00000000030075a7 */ /* 0x0004e2000802017f */
[----:B------:R-:W-:Y:S05]  /*11c0*/  @!P0 BRA `(.L_x_15) ;  /* 0x0000000000048947 */ /* 0x000fea0003800000 */
[----:B------:R-:W-:Y:S01]  /*11d0*/  BPT.TRAP 0x1 ;  /* 0x000000040000795c */ /* 0x000fe20000300000 */
.L_x_15:
[----:B---3--:R-:W-:Y:S05]  /*11e0*/  @P1 BRA `(.L_x_16) ;  /* 0x0000000000081947 */ /* 0x008fea0003800000 */
[----:B------:R-:W3:Y:S02]  /*11f0*/  SYNCS.PHASECHK.TRANS64.TRYWAIT P1, [R3+URZ], R0 ;  /* 0x00000000030075a7 */ /* 0x000ee4000802017f */
[----:B---3--:R-:W-:Y:S05]  /*1200*/  @!P1 BRA `(.L_x_17) ;  /* 0x0000005400cc9947 */ /* 0x008fea0003800000 */
.L_x_16:
[----:B------:R-:W-:-:S04]  /*1210*/  UISETP.LT.AND UP0, UPT, UR40, 0x1, UPT ;  /* 0x000000012800788c */ /* 0x000fc8000bf01270 */
[----:B------:R-:W-:-:S06]  /*1220*/  USEL UR4, UR40, 0x1, UP0 ;  /* 0x0000000128047887 */ /* 0x000fcc0008000000 */
[----:B--23--:R-:W-:Y:S01]  /*1230*/  IMAD.U32 R0, RZ, RZ, UR4 ;  /* 0x00000004ff007e24 */ /* 0x00cfe2000f8e00ff */
[----:B------:R-:W-:Y:S05]  /*1240*/  WARPSYNC.ALL ;  /* 0x0000000000007948 */ /* 0x000fea0003800000 */
[----:B------:R-:W-:-:S04]  /*1250*/  IADD3 R0, -R0, UR40, RZ ;  /* 0x0000002800007c10 */ /* 0x000fc8000fffe1ff */
[----:B------:R-:W-:Y:S02]  /*1260*/  ISETP.GE.AND P1, PT, R0, 0x1, PT ;  /* 0x000000010000780c */ /* 0x000fe40003f26270 */
[----:B------:R-:W-:Y:S01]  /*1270*/  R2UR UR4, R6 ;  /* 0x00000000060472ca */ /* 0x000fe200000e0000 */
[----:B------:R-:W-:Y:S01]  /*1280*/  ULOP3.LUT UR41, UR41, 0x10000, URZ, 0xfc, !UPT ;  /* 0x0001000029297892 */ /* 0x000fe2000f8efc3f */
[----:B------:R-:W-:Y:S01]  /*1290*/  WARPGROUP.ARRIVE ;  /* 0x00000000000079c5 */ /* 0x000fe20000000000 */
[----:B------:R-:W-:Y:S01]  /*12a0*/  UMOV UR5, 0x80000020 ;  /* 0x8000002000057882 */ /* 0x000fe20000000000 */
[----:B------:R-:W-:-:S09]  /*12b0*/  UMOV UR7, 0x80000020 ;  /* 0x8000002000077882 */ /* 0x000fd20000000000 */
[----:B------:R-:W-:-:S04]  /*12c0*/  UIADD3 UR4, UR4, 0x4100, URZ ;  /* 0x0000410004047890 */ /* 0x000fc8000fffe03f */
[----:B------:R-:W-:-:S04]  /*12d0*/  USHF.R.U32.HI UR4, URZ, 0x4, UR4 ;  /* 0x000000043f047899 */ /* 0x000fc80008011604 */
[----:B------:R-:W-:-:S04]  /*12e0*/  ULOP3.LUT UR4, UR4, 0x3fff, URZ, 0xc0, !UPT ;  /* 0x00003fff04047892 */ /* 0x000fc8000f8ec03f */
[----:B------:R-:W-:Y:S02]  /*12f0*/  ULOP3.LUT UR9, UR4, 0x10000, URZ, 0xfc, !UPT ;  /* 0x0001000004097892 */ /* 0x000fe4000f8efc3f */
[----:B------:R-:W-:Y:S02]  /*1300*/  ULEA UR4, UR39, UR41, 0x9 ;  /* 0x0000002927047291 */ /* 0x000fe4000f8e483f */
[----:B------:R-:W-:-:S09]  /*1310*/  ULEA UR6, UR39, UR9, 0x9 ;  /* 0x0000000927067291 */ /* 0x000fd2000f8e483f */
[----:B------:R-:W-:Y:S01]  /*1320*/  IGMMA.64x128x32.S8.S8 R24, gdesc[UR4], RZ, !UPT, gsb0 ;  /* 0x03600000041879f1 */ /* 0x000fe2000c0410ff */
[----:B------:R-:W-:Y:S02]  /*1330*/  UIADD3 UR4, UR4, 0x2, URZ ;  /* 0x0000000204047890 */ /* 0x000fe4000fffe03f */
[----:B------:R-:W-:Y:S01]  /*1340*/  UIADD3 UR6, UR6, 0x2, URZ ;  /* 0x0000000206067890 */ /* 0x000fe2000fffe03f */
[----:B------:R-:W-:Y:S01]  /*1350*/  UMOV UR5, 0x80000020 ;  /* 0x8000002000057882 */ /* 0x000fe20000000000 */
[----:B------:R-:W-:Y:S01]  /*1360*/  UMOV UR7, 0x80000020 ;  /* 0x8000002000077882 */ /* 0x000fe20000000000 */
[----:B------:R-:W-:Y:S02]  /*1370*/  WARPGROUP.DEPBAR.LE gsb0, 0x0 ;  /* 0x00008000000079c5 */ /* 0x000fe40000010000 */
[----:B------:R-:W-:-:S06]  /*1380*/  WARPGROUP.ARRIVE ;  /* 0x00000000000079c5 */ /* 0x000fcc0000000000 */
[----:B------:R-:W-:Y:S03]  /*1390*/  IGMMA.64x128x32.S8.S8 R24, gdesc[UR4], R24, gsb0 ;  /* 0x03600000041879f1 */ /* 0x000fe60008041018 */
[----:B------:R-:W-:Y:S02]  /*13a0*/  WARPGROUP.DEPBAR.LE gsb0, 0x0 ;  /* 0x00008000000079c5 */ /* 0x000fe40000010000 */
[----:B------:R-:W-:Y:S05]  /*13b0*/  @!P1 BRA `(.L_x_18) ;  /* 0x0000000000e09947 */ /* 0x000fea0003800000 */
[----:B------:R-:W-:Y:S02]  /*13c0*/  UIADD3 UR4, UR39, 0x1, URZ ;  /* 0x0000000127047890 */ /* 0x000fe4000fffe03f */
[----:B------:R-:W-:Y:S02]  /*13d0*/  IMAD.U32 R3, RZ, RZ, UR39 ;  /* 0x00000027ff037e24 */ /* 0x000fe4000f8e00ff */
[----:B------:R-:W-:-:S04]  /*13e0*/  UISETP.NE.AND UP0, UPT, UR4, 0x2, UPT ;  /* 0x000000020400788c */ /* 0x000fc8000bf05270 */
[----:B------:R-:W-:Y:S02]  /*13f0*/  USEL UR5, URZ, 0x1, UP0 ;  /* 0x000000013f057887 */ /* 0x000fe40008000000 */
[----:B------:R-:W-:Y:S02]  /*1400*/  USEL UR8, UR4, URZ, UP0 ;  /* 0x0000003f04087287 */ /* 0x000fe40008000000 */
[----:B------:R-:W-:-:S06]  /*1410*/  ULOP3.LUT UR5, UR38, UR5, URZ, 0x3c, !UPT ;  /* 0x0000000526057292 */ /* 0x000fcc000f8e3c3f */
[----:B------:R-:W-:-:S07]  /*1420*/  IMAD.U32 R7, RZ, RZ, UR5 ;  /* 0x00000005ff077e24 */ /* 0x000fce000f8e00ff */
.L_x_25:
[----:B------:R-:W-:Y:S05]  /*1430*/  @!P0 BRA `(.L_x_19) ;  /* 0x0000000000048947 */ /* 0x000fea0003800000 */
[----:B------:R-:W-:Y:S01]  /*1440*/  BPT.TRAP 0x1 ;  /* 0x000000040000795c */ /* 0x000fe20000300000 */
.L_x_19:
[----:B------:R-:W2:Y:S01]  /*1450*/  S2UR UR5, SR_CgaCtaId ;  /* 0x00000000000579c3 */ /* 0x000ea20000008800 */
[----:B------:R-:W-:Y:S01]  /*1460*/  UMOV UR4, 0x400 ;  /* 0x0000040000047882 */ /* 0x000fe20000000000 */
[----:B01----:R-:W-:Y:S01]  /*1470*/  IMAD.U32 R5, RZ, RZ, UR8 ;  /* 0x00000008ff057e24 */ /* 0x003fe2000f8e00ff */
[----:B------:R-:W-:Y:S01]  /*1480*/  SHF.L.U32 R4, R7, 0x1f, RZ ;  /* 0x0000001f07047819 */ /* 0x000fe200000006ff */
[----:B--2---:R-:W-:-:S06]  /*1490*/  ULEA UR4, UR5, UR4, 0x18 ;  /* 0x0000000405047291 */ /* 0x004fcc000f8ec03f */
[----:B------:R-:W-:-:S04]  /*14a0*/  IMAD.U32 R6, RZ, RZ, UR4 ;  /* 0x00000004ff067e24 */ /* 0x000fc8000f8e00ff */
[----:B------:R-:W-:-:S04]  /*14b0*/  IMAD R5, R5, 0x8, R6 ;  /* 0x0000000805057824 */ /* 0x000fc800078e0206 */
[----:B------:R0:W1:Y:S01]  /*14c0*/  SYNCS.PHASECHK.TRANS64.TRYWAIT P1, [R5+URZ], R4 ;  /* 0x00000004050075a7 */ /* 0x000062000802017f */
[----:B------:R-:W-:Y:S05]  /*14d0*/  @!P0 BRA `(.L_x_20) ;  /* 0x0000000000048947 */ /* 0x000fea0003800000 */
[----:B------:R-:W-:Y:S01]  /*14e0*/  BPT.TRAP 0x1 ;  /* 0x000000040000795c */ /* 0x000fe20000300000 */
.L_x_20:
[----:B-1----:R-:W-:Y:S05]  /*14f0*/  @P1 BRA `(.L_x_21) ;  /* 0x0000000000081947 */ /* 0x002fea0003800000 */
[----:B------:R-:W1:Y:S02]  /*1500*/  SYNCS.PHASECHK.TRANS64.TRYWAIT P1, [R5+URZ], R4 ;  /* 0x00000004050075a7 */ /* 0x000e64000802017f */
[----:B-1----:R-:W-:Y:S05]  /*1510*/  @!P1 BRA `(.L_x_22) ;  /* 0x00000054001c9947 */ /* 0x002fea0003800000 */
.L_x_21:
[----:B------:R-:W-:Y:S01]  /*1520*/  ULEA UR4, UR8, UR41, 0x9 ;  /* 0x0000002908047291 */ /* 0x000fe2000f8e483f */
[----:B------:R-:W-:Y:S01]  /*1530*/  WARPGROUP.ARRIVE ;  /* 0x00000000000079c5 */ /* 0x000fe20000000000 */
[----:B------:R-:W-:Y:S01]  /*1540*/  ULEA UR6, UR8, UR9, 0x9 ;  /* 0x0000000908067291 */ /* 0x000fe2000f8e483f */
[----:B------:R-:W-:Y:S01]  /*1550*/  UMOV UR5, 0x80000020 ;  /* 0x8000002000057882 */ /* 0x000fe20000000000 */
[----:B------:R-:W-:-:S07]  /*1560*/  UMOV UR7, 0x80000020 ;  /* 0x8000002000077882 */ /* 0x000fce0000000000 */
[----:B------:R-:W-:Y:S01]  /*1570*/  IGMMA.64x128x32.S8.S8 R24, gdesc[UR4], R24, gsb0 ;  /* 0x03600000041879f1 */ /* 0x000fe20008041018 */
        /* <DEDUP_REMOVED lines=9> */
[----:B------:R-:W-:Y:S01]  /*1610*/  BPT.TRAP 0x1 ;  /* 0x000000040000795c */ /* 0x000fe20000300000 */
.L_x_23:
[----:B01----:R-:W-:Y:S01]  /*1620*/  IMAD R4, R3, 0x8, R6 ;  /* 0x0000000803047824 */ /* 0x003fe200078e0206 */
[----:B------:R-:W-:-:S03]  /*1630*/  ISETP.GT.U32.AND P1, PT, R19, 0x1, PT ;  /* 0x000000011300780c */ /* 0x000fc60003f24070 */
[----:B------:R-:W-:-:S05]  /*1640*/  VIADD R4, R4, 0x10 ;  /* 0x0000001004047836 */ /* 0x000fca0000000000 */
[----:B------:R-:W-:-:S04]  /*1650*/  PRMT R4, RZ, 0x654, R4 ;  /* 0x00000654ff047816 */ /* 0x000fc80000000004 */
[----:B------:R0:W-:Y:S01]  /*1660*/  SYNCS.ARRIVE.TRANS64.RED.A1T0 RZ, [R4+URZ], RZ ;  /* 0x000000ff04ff79a7 */ /* 0x0001e2000810043f */
[----:B------:R-:W-:Y:S05]  /*1670*/  @P1 BRA `(.L_x_24) ;  /* 0x0000000000041947 */ /* 0x000fea0003800000 */
[----:B------:R-:W-:Y:S01]  /*1680*/  BPT.TRAP 0x1 ;  /* 0x000000040000795c */ /* 0x000fe20000300000 */
.L_x_24:
[----:B------:R-:W-:Y:S01]  /*1690*/  UIADD3 UR8, UR8, 0x1, URZ ;  /* 0x0000000108087890 */ /* 0x000fe2000fffe03f */
[C---:B------:R-:W-:Y:S01]  /*16a0*/  ISETP.GT.AND P2, PT, R0.reuse, 0x1, PT ;  /* 0x000000010000780c */ /* 0x040fe20003f44270 */
[----:B------:R-:W-:Y:S02]  /*16b0*/  VIADD R3, R3, 0x1 ;  /* 0x0000000103037836 */ /* 0x000fe40000000000 */
[----:B------:R-:W-:Y:S01]  /*16c0*/  UISETP.NE.AND UP0, UPT, UR8, 0x2, UPT ;  /* 0x000000020800788c */ /* 0x000fe2000bf05270 */
[----:B------:R-:W-:Y:S02]  /*16d0*/  VIADD R0, R0, 0xffffffff ;  /* 0xffffffff00007836 */ /* 0x000fe40000000000 */
[C---:B------:R-:W-:Y:S01]  /*16e0*/  ISETP.NE.AND P1, PT, R3.reuse, 0x2, PT ;  /* 0x000000020300780c */ /* 0x040fe20003f25270 */
[----:B------:R-:W-:Y:S02]  /*16f0*/  USEL UR4, URZ, 0x1, UP0 ;  /* 0x000000013f047887 */ /* 0x000fe40008000000 */
[----:B------:R-:W-:Y:S01]  /*1700*/  USEL UR8, UR8, URZ, UP0 ;  /* 0x0000003f08087287 */ /* 0x000fe20008000000 */
[----:B------:R-:W-:-:S03]  /*1710*/  SEL R3, R3, RZ, P1 ;  /* 0x000000ff03037207 */ /* 0x000fc60000800000 */
[----:B------:R-:W-:Y:S01]  /*1720*/  LOP3.LUT R7, R7, UR4, RZ, 0x3c, !PT ;  /* 0x0000000407077c12 */ /* 0x000fe2000f8e3cff */
[----:B------:R-:W-:Y:S07]  /*1730*/  @P2 BRA `(.L_x_25) ;  /* 0xfffffffc003c2947 */ /* 0x000fee000383ffff */
.L_x_18:
[----:B------:R-:W2:Y:S02]  /*1740*/  LDC R0, c[0x0][0x28c] ;  /* 0x0000a300ff007b82 */ /* 0x000ea40000000800 */
[----:B--2---:R-:W-:-:S13]  /*1750*/  ISETP.GE.AND P1, PT, R0, 0x1, PT ;  /* 0x000000010000780c */ /* 0x004fda0003f26270 */
[----:B------:R-:W-:Y:S05]  /*1760*/  @!P1 BRA `(.L_x_26) ;  /* 0x0000000000389947 */ /* 0x000fea0003800000 */
[----:B------:R-:W-:Y:S05]  /*1770*/  @!P0 BRA `(.L_x_27) ;  /* 0x0000000000048947 */ /* 0x000fea0003800000 */
[----:B------:R-:W-:Y:S01]  /*1780*/  BPT.TRAP 0x1 ;  /* 0x000000040000795c */ /* 0x000fe20000300000 */
.L_x_27:
[----:B------:R-:W-:Y:S01]  /*1790*/  UISETP.LT.AND UP0, UPT, UR40, 0x1, UPT ;  /* 0x000000012800788c */ /* 0x000fe2000bf01270 */
[----:B------:R-:W-:-:S03]  /*17a0*/  ISETP.GT.U32.AND P0, PT, R19, 0x1, PT ;  /* 0x000000011300780c */ /* 0x000fc60003f04070 */
[----:B------:R-:W-:-:S04]  /*17b0*/  USEL UR4, UR40, 0x1, UP0 ;  /* 0x0000000128047887 */ /* 0x000fc80008000000 */
[----:B------:R-:W-:-:S04]  /*17c0*/  UIADD3 UR4, UR39, UR40, -UR4 ;  /* 0x0000002827047290 */ /* 0x000fc8000fffe804 */
[----:B------:R-:W-:-:S04]  /*17d0*/  USHF.L.U32 UR4, UR4, 0x3, URZ ;  /* 0x0000000304047899 */ /* 0x000fc8000800063f */
[----:B------:R-:W-:-:S06]  /*17e0*/  ULOP3.LUT UR4, UR4, 0x8, URZ, 0xc0, !UPT ;  /* 0x0000000804047892 */ /* 0x000fcc000f8ec03f */
[----:B------:R-:W-:-:S05]  /*17f0*/  IMAD.U32 R3, RZ, RZ, UR4 ;  /* 0x00000004ff037e24 */ /* 0x000fca000f8e00ff */
[----:B------:R-:W-:-:S04]  /*1800*/  IADD3 R0, R6, 0x10, R3 ;  /* 0x0000001006007810 */ /* 0x000fc80007ffe003 */
[----:B------:R-:W-:-:S04]  /*1810*/  PRMT R0, RZ, 0x654, R0 ;  /* 0x00000654ff007816 */ /* 0x000fc80000000000 */
[----:B------:R2:W-:Y:S01]  /*1820*/  SYNCS.ARRIVE.TRANS64.RED.A1T0 RZ, [R0+URZ], RZ ;  /* 0x000000ff00ff79a7 */ /* 0x0005e2000810043f */
[----:B------:R-:W-:Y:S05]  /*1830*/  @P0 BRA `(.L_x_26) ;  /* 0x0000000000040947 */ /* 0x000fea0003800000 */
[----:B------:R-:W-:Y:S01]  /*1840*/  BPT.TRAP 0x1 ;  /* 0x000000040000795c */ /* 0x000fe20000300000 */
.L_x_26:
[----:B------:R-:W3:Y:S01]  /*1850*/  LDC R7, c[0x0][0x288] ;  /* 0x0000a200ff077b82 */ /* 0x000ee20000000800 */
[--C-:B--2---:R-:W-:Y:S01]  /*1860*/  SHF.R.U32.HI R0, RZ, 0x2, R18.reuse ;  /* 0x00000002ff007819 */ /* 0x104fe20000011612 */
[----:B------:R-:W-:Y:S01]  /*1870*/  UIADD3 UR39, UR40, UR39, URZ ;  /* 0x0000002728277290 */ /* 0x000fe2000fffe03f */
[----:B01----:R-:W-:Y:S01]  /*1880*/  SHF.R.U32.HI R5, RZ, 0x7, R18 ;  /* 0x00000007ff057819 */ /* 0x003fe20000011612 */
[----:B------:R-:W-:Y:S01]  /*1890*/  IMAD.SHL.U32 R91, R91, 0x80, RZ ;  /* 0x000000805b5b7824 */ /* 0x000fe200078e00ff */
[----:B------:R-:W-:Y:S01]  /*18a0*/  LOP3.LUT R3, R0, 0x7, RZ, 0xc0, !PT ;  /* 0x0000000700037812 */ /* 0x000fe200078ec0ff */
[----:B------:R-:W-:Y:S01]  /*18b0*/  USHF.R.U32.HI UR4, URZ, 0x1, UR39 ;  /* 0x000000013f047899 */ /* 0x000fe20008011627 */
[C---:B------:R-:W-:Y:S01]  /*18c0*/  LOP3.LUT R4, R18.reuse, 0x60, RZ, 0xc0, !PT ;  /* 0x0000006012047812 */ /* 0x040fe200078ec0ff */
[----:B------:R-:W-:Y:S01]  /*18d0*/  IMAD.SHL.U32 R8, R18, 0x2, RZ ;  /* 0x0000000212087824 */ /* 0x000fe200078e00ff */
[----:B------:R-:W-:Y:S01]  /*18e0*/  LOP3.LUT R0, R5, 0x1, RZ, 0xc0, !PT ;  /* 0x0000000105007812 */ /* 0x000fe200078ec0ff */
[----:B------:R-:W-:Y:S01]  /*18f0*/  ULOP3.LUT UR4, UR4, 0x1, URZ, 0xc0, !UPT ;  /* 0x0000000104047892 */ /* 0x000fe2000f8ec03f */
[----:B------:R-:W-:Y:S01]  /*1900*/  SHF.R.U32.HI R6, RZ, 0x1, R4 ;  /* 0x00000001ff067819 */ /* 0x000fe20000011604 */
[----:B------:R-:W-:Y:S01]  /*1910*/  ULDC UR8, c[0x0][0x284] ;  /* 0x0000a10000087ab9 */ /* 0x000fe20000000800 */
[----:B------:R-:W-:Y:S01]  /*1920*/  UISETP.GT.U32.AND UP1, UPT, UR39, 0x1, UPT ;  /* 0x000000012700788c */ /* 0x000fe2000bf24070 */
[----:B------:R-:W-:Y:S01]  /*1930*/  IMAD.SHL.U32 R4, R0, 0x40, RZ ;  /* 0x0000004000047824 */ /* 0x000fe200078e00ff */
[----:B------:R-:W-:Y:S01]  /*1940*/  IADD3 R5, RZ, -R6, -R3 ;  /* 0x80000006ff057210 */ /* 0x000fe20007ffe803 */
[----:B------:R-:W-:Y:S01]  /*1950*/  UISETP.NE.U32.AND UP0, UPT, UR4, 0x1, UPT ;  /* 0x000000010400788c */ /* 0x000fe2000bf05070 */
[----:B------:R-:W-:Y:S01]  /*1960*/  SHF.R.S32.HI R14, RZ, 0x1f, R89 ;  /* 0x0000001fff0e7819 */ /* 0x000fe20000011459 */
[----:B------:R-:W-:Y:S01]  /*1970*/  ULDC.64 UR6, c[0x0][0x5d0] ;  /* 0x0001740000067ab9 */ /* 0x000fe20000000a00 */
[----:B------:R-:W-:Y:S01]  /*1980*/  LOP3.LUT R3, R4, 0x40, R3, 0xe2, !PT ;  /* 0x0000004004037812 */ /* 0x000fe200078ee203 */
[----:B------:R-:W-:Y:S01]  /*1990*/  UISETP.LT.U32.AND UP1, UPT, UR40, 0x2, UP1 ;  /* 0x000000022800788c */ /* 0x000fe20008f21070 */
[----:B------:R-:W-:Y:S01]  /*19a0*/  LOP3.LUT R4, R18, 0x3, RZ, 0xc0, !PT ;  /* 0x0000000312047812 */ /* 0x000fe200078ec0ff */
[----:B------:R-:W-:Y:S01]  /*19b0*/  UISETP.GT.U32.AND UP0, UPT, UR40, 0x1, !UP0 ;  /* 0x000000012800788c */ /* 0x000fe2000c704070 */
[C---:B------:R-:W-:Y:S01]  /*19c0*/  LOP3.LUT R8, R91.reuse, 0x6, R8, 0xf8, !PT ;  /* 0x000000065b087812 */ /* 0x040fe200078ef808 */
[----:B------:R-:W-:Y:S01]  /*19d0*/  IMAD R0, R0, -0x40, R5 ;  /* 0xffffffc000007824 */ /* 0x000fe200078e0205 */
[----:B---3--:R-:W-:Y:S01]  /*19e0*/  ISETP.GE.AND P0, PT, R91, R7, PT ;  /* 0x000000075b00720c */ /* 0x008fe20003f06270 */
[----:B------:R-:W-:Y:S01]  /*19f0*/  IMAD R12, R4, -0x2, R7 ;  /* 0xfffffffe040c7824 */ /* 0x000fe200078e0207 */
[----:B------:R-:W-:Y:S01]  /*1a00*/  SHF.R.S32.HI R9, RZ, 0x1f, R8 ;  /* 0x0000001fff097819 */ /* 0x000fe20000011408 */
[----:B------:R-:W-:Y:S01]  /*1a10*/  IMAD.SHL.U32 R7, R90, 0x80, RZ ;  /* 0x000000805a077824 */ /* 0x000fe200078e00ff */
[----:B------:R-:W-:Y:S01]  /*1a20*/  USEL UR5, URZ, 0x1, !UP1 ;  /* 0x000000013f057887 */ /* 0x000fe2000c800000 */
[----:B------:R-:W-:Y:S01]  /*1a30*/  IMAD R4, R14, UR6, RZ ;  /* 0x000000060e047c24 */ /* 0x000fe2000f8e02ff */
[----:B------:R-:W-:Y:S01]  /*1a40*/  USEL UR4, URZ, 0x1, !UP0 ;  /* 0x000000013f047887 */ /* 0x000fe2000c000000 */
[----:B------:R-:W-:Y:S01]  /*1a50*/  IMAD.WIDE R10, R90, 0x80, RZ ;  /* 0x000000805a0a7825 */ /* 0x000fe200078e02ff */
[C---:B------:R-:W-:Y:S01]  /*1a60*/  ISETP.GE.OR P0, PT, R7.reuse, UR8, P0 ;  /* 0x0000000807007c0c */ /* 0x040fe20008706670 */
[----:B------:R-:W-:Y:S01]  /*1a70*/  ULOP3.LUT UR39, UR39, 0x1, URZ, 0xc0, !UPT ;  /* 0x0000000127277892 */ /* 0x000fe2000f8ec03f */
[----:B------:R-:W-:Y:S01]  /*1a80*/  IADD3 R94, -R7, UR8, R0 ;  /* 0x00000008075e7c10 */ /* 0x000fe2000fffe100 */
[C---:B------:R-:W-:Y:S01]  /*1a90*/  IMAD R13, R89.reuse, UR7, R4 ;  /* 0x00000007590d7c24 */ /* 0x040fe2000f8e0204 */
[----:B------:R-:W-:Y:S01]  /*1aa0*/  ULOP3.LUT UR38, UR4, UR38, UR5, 0x96, !UPT ;  /* 0x0000002604267292 */ /* 0x000fe2000f8e9605 */
[----:B------:R-:W-:Y:S01]  /*1ab0*/  IMAD.WIDE.U32 R4, R89, UR6, R8 ;  /* 0x0000000659047c25 */ /* 0x000fe2000f8e0008 */
[----:B------:R-:W-:-:S03]  /*1ac0*/  LOP3.LUT R21, R10, R3, R6, 0xfe, !PT ;  /* 0x000000030a157212 */ /* 0x000fc600078efe06 */
[----:B------:R-:W-:Y:S02]  /*1ad0*/  IMAD.IADD R5, R5, 0x1, R13 ;  /* 0x0000000105057824 */ /* 0x000fe400078e020d */
[----:B------:R-:W-:Y:S02]  /*1ae0*/  IMAD.IADD R3, R12, 0x1, -R91 ;  /* 0x000000010c037824 */ /* 0x000fe400078e0a5b */
[----:B------:R-:W-:Y:S01]  /*1af0*/  IMAD.MOV.U32 R0, RZ, RZ, -0x1 ;  /* 0xffffffffff007424 */ /* 0x000fe200078e00ff */
[----:B------:R-:W-:Y:S06]  /*1b00*/  @P0 BRA `(.L_x_28) ;  /* 0x0000003000a00947 */ /* 0x000fec0003800000 */
[----:B------:R-:W0:Y:S01]  /*1b10*/  LDC.64 R12, c[0x0][0x5c8] ;  /* 0x00017200ff0c7b82 */ /* 0x000e220000000a00 */
[----:B------:R-:W-:Y:S01]  /*1b20*/  ULDC.64 UR4, c[0x0][0x5c0] ;  /* 0x0001700000047ab9 */ /* 0x000fe20000000a00 */
[----:B------:R-:W-:Y:S01]  /*1b30*/  BSSY B0, `(.L_x_28) ;  /* 0x0000325000007945 */ /* 0x000fe20003800000 */
[-C--:B0-----:R-:W-:Y:S02]  /*1b40*/  IMAD R6, R11, R12.reuse, RZ ;  /* 0x0000000c0b067224 */ /* 0x081fe400078e02ff */
[----:B------:R-:W-:-:S04]  /*1b50*/  IMAD.WIDE.U32 R4, R21, R12, R4 ;  /* 0x0000000c15047225 */ /* 0x000fc800078e0004 */
[----:B------:R-:W-:Y:S01]  /*1b60*/  IMAD R7, R21, R13, R6 ;  /* 0x0000000d15077224 */ /* 0x000fe200078e0206 */
[----:B------:R-:W-:-:S03]  /*1b70*/  IADD3 R4, P0, R4, UR4, RZ ;  /* 0x0000000404047c10 */ /* 0x000fc6000ff1e0ff */
[----:B------:R-:W-:Y:S01]  /*1b80*/  IMAD.IADD R7, R5, 0x1, R7 ;  /* 0x0000000105077824 */ /* 0x000fe200078e0207 */
[----:B------:R-:W-:-:S04]  /*1b90*/  LEA R6, P1, R12, R4, 0x3 ;  /* 0x000000040c067211 */ /* 0x000fc800078218ff */
[----:B------:R-:W-:Y:S02]  /*1ba0*/  IADD3.X R5, R7, UR5, RZ, P0, !PT ;  /* 0x0000000507057c10 */ /* 0x000fe400087fe4ff */
[----:B-----5:R-:W-:Y:S02]  /*1bb0*/  ISETP.NE.AND P0, PT, R23, RZ, PT ;  /* 0x000000ff1700720c */ /* 0x020fe40003f05270 */
[----:B------:R-:W-:-:S11]  /*1bc0*/  LEA.HI.X R7, R12, R5, R13, 0x3, P1 ;  /* 0x000000050c077211 */ /* 0x000fd600008f1c0d */
[----:B------:R-:W-:Y:S05]  /*1bd0*/  @!P0 BRA `(.L_x_29) ;  /* 0x0000002400608947 */ /* 0x000fea0003800000 */
[----:B------:R-:W0:Y:S01]  /*1be0*/  LDC.64 R90, c[0x0][0x5b0] ;  /* 0x00016c00ff5a7b82 */ /* 0x000e220000000a00 */
[----:B------:R-:W-:Y:S01]  /*1bf0*/  ULDC.64 UR4, c[0x0][0x5b8] ;  /* 0x00016e0000047ab9 */ /* 0x000fe20000000a00 */
[----:B------:R-:W-:Y:S01]  /*1c00*/  ISETP.GE.AND P1, PT, R94, 0x1, PT ;  /* 0x000000015e00780c */ /* 0x000fe20003f26270 */
[----:B------:R-:W-:Y:S01]  /*1c10*/  IMAD R10, R14, UR4, RZ ;  /* 0x000000040e0a7c24 */ /* 0x000fe2000f8e02ff */
[----:B------:R-:W-:Y:S01]  /*1c20*/  BSSY B1, `(.L_x_30) ;  /* 0x000000e000017945 */ /* 0x000fe20003800000 */
[----:B------:R-:W-:Y:S01]  /*1c30*/  IMAD.WIDE.U32 R14, R89, UR4, R8 ;  /* 0x00000004590e7c25 */ /* 0x000fe2000f8e0008 */
[----:B------:R-:W-:Y:S02]  /*1c40*/  ISETP.LT.OR P5, PT, R3, 0x1, !P1 ;  /* 0x000000010300780c */ /* 0x000fe40004fa1670 */
[----:B------:R-:W1:Y:S01]  /*1c50*/  LDC.64 R92, c[0x0][0x5a8] ;  /* 0x00016a00ff5c7b82 */ /* 0x000e620000000a00 */
[----:B------:R-:W-:Y:S02]  /*1c60*/  IMAD R13, R89, UR5, R10 ;  /* 0x00000005590d7c24 */ /* 0x000fe4000f8e020a */
[----:B------:R-:W-:-:S02]  /*1c70*/  IMAD.MOV.U32 R12, RZ, RZ, R14 ;  /* 0x000000ffff0c7224 */ /* 0x000fc400078e000e */
[----:B------:R-:W-:Y:S02]  /*1c80*/  IMAD.IADD R13, R15, 0x1, R13 ;  /* 0x000000010f0d7824 */ /* 0x000fe400078e020d */
[-C--:B0-----:R-:W-:Y:S02]  /*1c90*/  IMAD R10, R11, R90.reuse, RZ ;  /* 0x0000005a0b0a7224 */ /* 0x081fe400078e02ff */
[----:B------:R-:W-:-:S04]  /*1ca0*/  IMAD.WIDE.U32 R8, R21, R90, R12 ;  /* 0x0000005a15087225 */ /* 0x000fc800078e000c */
[----:B------:R-:W-:Y:S01]  /*1cb0*/  IMAD R89, R21, R91, R10 ;  /* 0x0000005b15597224 */ /* 0x000fe200078e020a */
[----:B-1----:R-:W-:-:S04]  /*1cc0*/  IADD3 R8, P0, R8, R92, RZ ;  /* 0x0000005c08087210 */ /* 0x002fc80007f1e0ff */
[----:B------:R-:W-:Y:S01]  /*1cd0*/  IADD3.X R9, R93, R9, R89, P0, !PT ;  /* 0x000000095d097210 */ /* 0x000fe200007fe459 */
[----:B------:R-:W-:Y:S08]  /*1ce0*/  @P5 BRA `(.L_x_31) ;  /* 0x0000000000045947 */ /* 0x000ff00003800000 */
[----:B------:R0:W5:Y:S02]  /*1cf0*/  LDG.E.U8 R88, desc[UR36][R8.64] ;  /* 0x0000002408587981 */ /* 0x000164000c1e1100 */
.L_x_31:
[----:B------:R-:W-:Y:S05]  /*1d00*/  BSYNC B1 ;  /* 0x0000000000017941 */ /* 0x000fea0003800000 */
.L_x_30:
[----:B-----5:R-:W-:Y:S01]  /*1d10*/  LOP3.LUT R15, R88, 0xffff, RZ, 0xc0, !PT ;  /* 0x0000ffff580f7812 */ /* 0x020fe200078ec0ff */
[C---:B------:R-:W-:Y:S01]  /*1d20*/  IMAD.SHL.U32 R10, R90.reuse, 0x8, RZ ;  /* 0x000000085a0a7824 */ /* 0x040fe200078e00ff */
[----:B------:R-:W-:Y:S01]  /*1d30*/  SHF.L.U64.HI R11, R90, 0x3, R91 ;  /* 0x000000035a0b7819 */ /* 0x000fe2000001025b */
[----:B------:R-:W-:Y:S01]  /*1d40*/  BSSY B1, `(.L_x_32) ;  /* 0x000000e000017945 */ /* 0x000fe20003800000 */
[----:B------:R-:W-:Y:S02]  /*1d50*/  PRMT R20, R15, 0x8880, RZ ;  /* 0x000088800f147816 */ /* 0x000fe400000000ff */
[----:B------:R-:W-:Y:S01]  /*1d60*/  ISETP.LT.OR P2, PT, R3, 0x2, !P1 ;  /* 0x000000020300780c */ /* 0x000fe20004f41670 */
[----:B------:R-:W-:Y:S01]  /*1d70*/  IMAD.WIDE.U32 R10, R21, R90, R10 ;  /* 0x0000005a150a7225 */ /* 0x000fe200078e000a */
[----:B------:R-:W-:-:S03]  /*1d80*/  ISETP.GE.AND P0, PT, R94, 0x9, PT ;  /* 0x000000095e00780c */ /* 0x000fc60003f06270 */
[----:B------:R-:W-:Y:S01]  /*1d90*/  IMAD R15, R20, R23, RZ ;  /* 0x00000017140f7224 */ /* 0x000fe200078e02ff */
[----:B------:R-:W-:Y:S01]  /*1da0*/  IADD3 R10, P3, P4, R14, R92, R10 ;  /* 0x0000005c0e0a7210 */ /* 0x000fe20007c7e00a */
[----:B------:R-:W-:Y:S02]  /*1db0*/  IMAD.IADD R20, R89, 0x1, R11 ;  /* 0x0000000159147824 */ /* 0x000fe400078e020b */
[----:B------:R-:W-:-:S05]  /*1dc0*/  @!P5 IMAD R21, R24, R22, R15 ;  /* 0x000000161815d224 */ /* 0x000fca00078e020f */
[----:B------:R1:W-:Y:S01]  /*1dd0*/  @!P5 STG.E.U8 desc[UR36][R4.64], R21 ;  /* 0x000000150400d986 */ /* 0x0003e2000c101124 */
[----:B------:R-:W-:Y:S05]  /*1de0*/  @P2 BRA `(.L_x_33) ;  /* 0x00000000000c2947 */ /* 0x000fea0003800000 */
[----:B------:R-:W2:Y:S02]  /*1df0*/  LDG.E.U8 R88, desc[UR36][R8.64+0x1] ;  /* 0x0000012408587981 */ /* 0x000ea4000c1e1100 */
[----:B--2---:R-:W-:-:S05]  /*1e00*/  PRMT R14, R88, 0x8880, RZ ;  /* 0x00008880580e7816 */ /* 0x004fca00000000ff */
[----:B------:R-:W-:-:S07]  /*1e10*/  IMAD R15, R14, R23, RZ ;  /* 0x000000170e0f7224 */ /* 0x000fce00078e02ff */
.L_x_33:
[----:B------:R-:W-:Y:S05]  /*1e20*/  BSYNC B1 ;  /* 0x0000000000017941 */ /* 0x000fea0003800000 */
.L_x_32:
[----:B------:R-:W-:Y:S01]  /*1e30*/  ISETP.LT.OR P5, PT, R3, 0x1, !P0 ;  /* 0x000000010300780c */ /* 0x000fe200047a1670 */
[----:B------:R-:W-:Y:S01]  /*1e40*/  @!P2 IMAD R25, R25, R22, R15 ;  /* 0x000000161919a224 */ /* 0x000fe200078e020f */
[----:B------:R-:W-:Y:S01]  /*1e50*/  BSSY B1, `(.L_x_34) ;  /* 0x000000a000017945 */ /* 0x000fe20003800000 */
[----:B------:R-:W-:Y:S02]  /*1e60*/  IADD3.X R11, R13, R93, R20, P3, P4 ;  /* 0x0000005d0d0b7210 */ /* 0x000fe40001fe8414 */
[C---:B------:R-:W-:Y:S01]  /*1e70*/  ISETP.LT.OR P3, PT, R3.reuse, 0x2, !P0 ;  /* 0x000000020300780c */ /* 0x040fe20004761670 */
[----:B------:R2:W-:Y:S01]  /*1e80*/  @!P2 STG.E.U8 desc[UR36][R4.64+0x1], R25 ;  /* 0x000001190400a986 */ /* 0x0005e2000c101124 */
[C---:B------:R-:W-:Y:S02]  /*1e90*/  ISETP.LT.OR P4, PT, R3.reuse, 0x9, !P1 ;  /* 0x000000090300780c */ /* 0x040fe40004f81670 */
[----:B------:R-:W-:-:S04]  /*1ea0*/  ISETP.LT.OR P2, PT, R3, 0xa, !P1 ;  /* 0x0000000a0300780c */ /* 0x000fc80004f41670 */
[----:B------:R-:W-:Y:S09]  /*1eb0*/  @P5 BRA `(.L_x_35) ;  /* 0x00000000000c5947 */ /* 0x000ff20003800000 */
[----:B------:R-:W3:Y:S02]  /*1ec0*/  LDG.E.U8 R88, desc[UR36][R10.64] ;  /* 0x000000240a587981 */ /* 0x000ee4000c1e1100 */
[----:B---3--:R-:W-:-:S05]  /*1ed0*/  PRMT R12, R88, 0x8880, RZ ;  /* 0x00008880580c7816 */ /* 0x008fca00000000ff */
[----:B------:R-:W-:-:S07]  /*1ee0*/  IMAD R15, R12, R23, RZ ;  /* 0x000000170c0f7224 */ /* 0x000fce00078e02ff */
.L_x_35:
[----:B------:R-:W-:Y:S05]  /*1ef0*/  BSYNC B1 ;  /* 0x0000000000017941 */ /* 0x000fea0003800000 */
.L_x_34:
[----:B------:R-:W-:Y:S01]  /*1f00*/  @!P5 IMAD R13, R26, R22, R15 ;  /* 0x000000161a0dd224 */ /* 0x000fe200078e020f */
[----:B------:R-:W-:Y:S04]  /*1f10*/  BSSY B1, `(.L_x_36) ;  /* 0x0000006000017945 */ /* 0x000fe80003800000 */
[----:B------:R3:W-:Y:S01]  /*1f20*/  @!P5 STG.E.U8 desc[UR36][R6.64], R13 ;  /* 0x0000000d0600d986 */ /* 0x0007e2000c101124 */
[----:B------:R-:W-:Y:S05]  /*1f30*/  @P3 BRA `(.L_x_37) ;  /* 0x00000000000c3947 */ /* 0x000fea0003800000 */
[----:B------:R-:W4:Y:S02]  /*1f40*/  LDG.E.U8 R88, desc[UR36][R10.64+0x1] ;  /* 0x000001240a587981 */ /* 0x000f24000c1e1100 */
[----:B----4-:R-:W-:-:S05]  /*1f50*/  PRMT R12, R88, 0x8880, RZ ;  /* 0x00008880580c7816 */ /* 0x010fca00000000ff */
[----:B------:R-:W-:-:S07]  /*1f60*/  IMAD R15, R12, R23, RZ ;  /* 0x000000170c0f7224 */ /* 0x000fce00078e02ff */
.L_x_37:
[----:B------:R-:W-:Y:S05]  /*1f70*/  BSYNC B1 ;  /* 0x0000000000017941 */ /* 0x000fea0003800000 */
.L_x_36:
[----:B------:R-:W-:Y:S01]  /*1f80*/  @!P3 IMAD R27, R27, R22, R15 ;  /* 0x000000161b1bb224 */ /* 0x000fe200078e020f */
[----:B------:R-:W-:Y:S04]  /*1f90*/  BSSY B1, `(.L_x_38) ;  /* 0x0000006000017945 */ /* 0x000fe80003800000 */
[----:B------:R4:W-:Y:S01]  /*1fa0*/  @!P3 STG.E.U8 desc[UR36][R6.64+0x1], R27 ;  /* 0x0000011b0600b986 */ /* 0x0009e2000c101124 */
[----:B------:R-:W-:Y:S05]  /*1fb0*/  @P4 BRA `(.L_x_39) ;  /* 0x00000000000c4947 */ /* 0x000fea0003800000 */
[----:B------:R-:W5:Y:S02]  /*1fc0*/  LDG.E.U8 R88, desc[UR36][R8.64+0x8] ;  /* 0x0000082408587981 */ /* 0x000f64000c1e1100 */
[----:B-----5:R-:W-:-:S05]  /*1fd0*/  PRMT R12, R88, 0x8880, RZ ;  /* 0x00008880580c7816 */ /* 0x020fca00000000ff */
[----:B------:R-:W-:-:S07]  /*1fe0*/  IMAD R15, R12, R23, RZ ;  /* 0x000000170c0f7224 */ /* 0x000fce00078e02ff */
.L_x_39:
[----:B------:R-:W-:Y:S05]  /*1ff0*/  BSYNC B1 ;  /* 0x0000000000017941 */ /* 0x000fea0003800000 */
.L_x_38:
[----:B---3--:R-:W-:Y:S01]  /*2000*/  @!P4 IMAD R13, R28, R22, R15 ;  /* 0x000000161c0dc224 */ /* 0x008fe200078e020f */
[----:B------:R-:W-:Y:S04]  /*2010*/  BSSY B1, `(.L_x_40) ;  /* 0x0000006000017945 */ /* 0x000fe80003800000 */
[----:B------:R3:W-:Y:S01]  /*2020*/  @!P4 STG.E.U8 desc[UR36][R4.64+0x8], R13 ;  /* 0x0000080d0400c986 */ /* 0x0007e2000c101124 */
[----:B------:R-:W-:Y:S05]  /*2030*/  @P2 BRA `(.L_x_41) ;  /* 0x00000000000c2947 */ /* 0x000fea0003800000 */
[----:B------:R-:W5:Y:S02]  /*2040*/  LDG.E.U8 R88, desc[UR36][R8.64+0x9] ;  /* 0x0000092408587981 */ /* 0x000f64000c1e1100 */
[----:B-----5:R-:W-:-:S05]  /*2050*/  PRMT R12, R88, 0x8880, RZ ;  /* 0x00008880580c7816 */ /* 0x020fca00000000ff */
[----:B------:R-:W-:-:S07]  /*2060*/  IMAD R15, R12, R23, RZ ;  /* 0x000000170c0f7224 */ /* 0x000fce00078e02ff */
.L_x_41:
[----:B------:R-:W-:Y:S05]  /*2070*/  BSYNC B1 ;  /* 0x0000000000017941 */ /* 0x000fea0003800000 */
.L_x_40:
[----:B------:R-:W-:Y:S01]  /*2080*/  ISETP.LT.OR P4, PT, R3, 0x9, !P0 ;  /* 0x000000090300780c */ /* 0x000fe20004781670 */
[----:B------:R-:W-:Y:S01]  /*2090*/  @!P2 IMAD R29, R29, R22, R15 ;  /* 0x000000161d1da224 */ /* 0x000fe200078e020f */
[----:B------:R-:W-:Y:S01]  /*20a0*/  BSSY B1, `(.L_x_42) ;  /* 0x0000009000017945 */ /* 0x000fe20003800000 */
[C---:B------:R-:W-:Y:S02]  /*20b0*/  ISETP.LT.OR P3, PT, R3.reuse, 0xa, !P0 ;  /* 0x0000000a0300780c */ /* 0x040fe40004761670 */
[C---:B------:R-:W-:Y:S01]  /*20c0*/  ISETP.LT.OR P5, PT, R3.reuse, 0x11, !P1 ;  /* 0x000000110300780c */ /* 0x040fe20004fa1670 */
[----:B------:R0:W-:Y:S01]  /*20d0*/  @!P2 STG.E.U8 desc[UR36][R4.64+0x9], R29 ;  /* 0x0000091d0400a986 */ /* 0x0001e2000c101124 */
[----:B------:R-:W-:-:S06]  /*20e0*/  ISETP.LT.OR P2, PT, R3, 0x12, !P1 ;  /* 0x000000120300780c */ /* 0x000fcc0004f41670 */
[----:B------:R-:W-:Y:S07]  /*20f0*/  @P4 BRA `(.L_x_43) ;  /* 0x00000000000c4947 */ /* 0x000fee0003800000 */
[----:B------:R-:W5:Y:S02]  /*2100*/  LDG.E.U8 R88, desc[UR36][R10.64+0x8] ;  /* 0x000008240a587981 */ /* 0x000f64000c1e1100 */
[----:B-----5:R-:W-:-:S05]  /*2110*/  PRMT R12, R88, 0x8880, RZ ;  /* 0x00008880580c7816 */ /* 0x020fca00000000ff */
[----:B------:R-:W-:-:S07]  /*2120*/  IMAD R15, R12, R23, RZ ;  /* 0x000000170c0f7224 */ /* 0x000fce00078e02ff */
.L_x_43:
[----:B------:R-:W-:Y:S05]  /*2130*/  BSYNC B1 ;  /* 0x0000000000017941 */ /* 0x000fea0003800000 */
.L_x_42:
[----:B---3--:R-:W-:Y:S01]  /*2140*/  @!P4 IMAD R13, R30, R22, R15 ;  /* 0x000000161e0dc224 */ /* 0x008fe200078e020f */
[----:B------:R-:W-:Y:S04]  /*2150*/  BSSY B1, `(.L_x_44) ;  /* 0x0000006000017945 */ /* 0x000fe80003800000 */
[----:B------:R3:W-:Y:S01]  /*2160*/  @!P4 STG.E.U8 desc[UR36][R6.64+0x8], R13 ;  /* 0x0000080d0600c986 */ /* 0x0007e2000c101124 */
[----:B------:R-:W-:Y:S05]  /*2170*/  @P3 BRA `(.L_x_45) ;  /* 0x00000000000c3947 */ /* 0x000fea0003800000 */
[----:B------:R-:W5:Y:S02]  /*2180*/  LDG.E.U8 R88, desc[UR36][R10.64+0x9] ;  /* 0x000009240a587981 */ /* 0x000f64000c1e1100 */
[----:B-----5:R-:W-:-:S05]  /*2190*/  PRMT R12, R88, 0x8880, RZ ;  /* 0x00008880580c7816 */ /* 0x020fca00000000ff */
[----:B------:R-:W-:-:S07]  /*21a0*/  IMAD R15, R12, R23, RZ ;  /* 0x000000170c0f7224 */ /* 0x000fce00078e02ff */
.L_x_45:
[----:B------:R-:W-:Y:S05]  /*21b0*/  BSYNC B1 ;  /* 0x0000000000017941 */ /* 0x000fea0003800000 */
.L_x_44:
[----:B------:R-:W-:Y:S01]  /*21c0*/  @!P3 IMAD R31, R31, R22, R15 ;  /* 0x000000161f1fb224 */ /* 0x000fe200078e020f */
[----:B------:R-:W-:Y:S04]  /*21d0*/  BSSY B1, `(.L_x_46) ;  /* 0x0000006000017945 */ /* 0x000fe80003800000 */
[----:B------:R0:W-:Y:S01]  /*21e0*/  @!P3 STG.E.U8 desc[UR36][R6.64+0x9], R31 ;  /* 0x0000091f0600b986 */ /* 0x0001e2000c101124 */
[----:B------:R-:W-:Y:S05]  /*21f0*/  @P5 BRA `(.L_x_47) ;  /* 0x00000000000c5947 */ /* 0x000fea0003800000 */
[----:B------:R-:W5:Y:S02]  /*2200*/  LDG.E.U8 R88, desc[UR36][R8.64+0x10] ;  /* 0x0000102408587981 */ /* 0x000f64000c1e1100 */
[----:B-----5:R-:W-:-:S05]  /*2210*/  PRMT R12, R88, 0x8880, RZ ;  /* 0x00008880580c7816 */ /* 0x020fca00000000ff */
[----:B------:R-:W-:-:S07]  /*2220*/  IMAD R15, R12, R23, RZ ;  /* 0x000000170c0f7224 */ /* 0x000fce00078e02ff */
.L_x_47:
[----:B------:R-:W-:Y:S05]  /*2230*/  BSYNC B1 ;  /* 0x0000000000017941 */ /* 0x000fea0003800000 */
.L_x_46:
[----:B---3--:R-:W-:Y:S01]  /*2240*/  @!P5 IMAD R13, R32, R22, R15 ;  /* 0x00000016200dd224 */ /* 0x008fe200078e020f */
[----:B------:R-:W-:Y:S04]  /*2250*/  BSSY B1, `(.L_x_48) ;  /* 0x0000006000017945 */ /* 0x000fe80003800000 */
[----:B------:R3:W-:Y:S01]  /*2260*/  @!P5 STG.E.U8 desc[UR36][R4.64+0x10], R13 ;  /* 0x0000100d0400d986 */ /* 0x0007e2000c101124 */
[----:B------:R-:W-:Y:S05]  /*2270*/  @P2 BRA `(.L_x_49) ;  /* 0x00000000000c2947 */ /* 0x000fea0003800000 */
[----:B------:R-:W5:Y:S02]  /*2280*/  LDG.E.U8 R88, desc[UR36][R8.64+0x11] ;  /* 0x0000112408587981 */ /* 0x000f64000c1e1100 */
[----:B-----5:R-:W-:-:S05]  /*2290*/  PRMT R12, R88, 0x8880, RZ ;  /* 0x00008880580c7816 */ /* 0x020fca00000000ff */
[----:B------:R-:W-:-:S07]  /*22a0*/  IMAD R15, R12, R23, RZ ;  /* 0x000000170c0f7224 */ /* 0x000fce00078e02ff */
.L_x_49:
[----:B------:R-:W-:Y:S05]  /*22b0*/  BSYNC B1 ;  /* 0x0000000000017941 */ /* 0x000fea0003800000 */
.L_x_48:
        /* <DEDUP_REMOVED lines=11> */
.L_x_51:
[----:B------:R-:W-:Y:S05]  /*2370*/  BSYNC B1 ;  /* 0x0000000000017941 */ /* 0x000fea0003800000 */
.L_x_50:
[----:B---3--:R-:W-:Y:S01]  /*2380*/  @!P4 IMAD R13, R34, R22, R15 ;  /* 0x00000016220dc224 */ /* 0x008fe200078e020f */
[----:B------:R-:W-:Y:S04]  /*2390*/  BSSY B1, `(.L_x_52) ;  /* 0x0000006000017945 */ /* 0x000fe80003800000 */
[----:B------:R3:W-:Y:S01]  /*23a0*/  @!P4 STG.E.U8 desc[UR36][R6.64+0x10], R13 ;  /* 0x0000100d0600c986 */ /* 0x0007e2000c101124 */
[----:B------:R-:W-:Y:S05]  /*23b0*/  @P3 BRA `(.L_x_53) ;  /* 0x00000000000c3947 */ /* 0x000fea0003800000 */
[----:B------:R-:W5:Y:S02]  /*23c0*/  LDG.E.U8 R88, desc[UR36][R10.64+0x11] ;  /* 0x000011240a587981 */ /* 0x000f64000c1e1100 */
[----:B-----5:R-:W-:-:S05]  /*23d0*/  PRMT R12, R88, 0x8880, RZ ;  /* 0x00008880580c7816 */ /* 0x020fca00000000ff */
[----:B------:R-:W-:-:S07]  /*23e0*/  IMAD R15, R12, R23, RZ ;  /* 0x000000170c0f7224 */ /* 0x000fce00078e02ff */
.L_x_53:
[----:B------:R-:W-:Y:S05]  /*23f0*/  BSYNC B1 ;  /* 0x0000000000017941 */ /* 0x000fea0003800000 */
.L_x_52:
[----:B------:R-:W-:Y:S01]  /*2400*/  @!P3 IMAD R35, R35, R22, R15 ;  /* 0x000000162323b224 */ /* 0x000fe200078e020f */
[----:B------:R-:W-:Y:S04]  /*2410*/  BSSY B1, `(.L_x_54) ;  /* 0x0000006000017945 */ /* 0x000fe80003800000 */
[----:B------:R0:W-:Y:S01]  /*2420*/  @!P3 STG.E.U8 desc[UR36][R6.64+0x11], R35 ;  /* 0x000011230600b986 */ /* 0x0001e2000c101124 */
[----:B------:R-:W-:Y:S05]  /*2430*/  @P5 BRA `(.L_x_55) ;  /* 0x00000000000c5947 */ /* 0x000fea0003800000 */
[----:B------:R-:W5:Y:S02]  /*2440*/  LDG.E.U8 R88, desc[UR36][R8.64+0x18] ;  /* 0x0000182408587981 */ /* 0x000f64000c1e1100 */
[----:B-----5:R-:W-:-:S05]  /*2450*/  PRMT R12, R88, 0x8880, RZ ;  /* 0x00008880580c7816 */ /* 0x020fca00000000ff */
[----:B------:R-:W-:-:S07]  /*2460*/  IMAD R15, R12, R23, RZ ;  /* 0x000000170c0f7224 */ /* 0x000fce00078e02ff */
.L_x_55:
[----:B------:R-:W-:Y:S05]  /*2470*/  BSYNC B1 ;  /* 0x0000000000017941 */ /* 0x000fea0003800000 */
.L_x_54:
[----:B---3--:R-:W-:Y:S01]  /*2480*/  @!P5 IMAD R13, R36, R22, R15 ;  /* 0x00000016240dd224 */ /* 0x008fe200078e020f */
[----:B------:R-:W-:Y:S04]  /*2490*/  BSSY B1, `(.L_x_56) ;  /* 0x0000006000017945 */ /* 0x000fe80003800000 */
[----:B------:R3:W-:Y:S01]  /*24a0*/  @!P5 STG.E.U8 desc[UR36][R4.64+0x18], R13 ;  /* 0x0000180d0400d986 */ /* 0x0007e2000c101124 */
[----:B------:R-:W-:Y:S05]  /*24b0*/  @P2 BRA `(.L_x_57) ;  /* 0x00000000000c2947 */ /* 0x000fea0003800000 */
[----:B------:R-:W5:Y:S02]  /*24c0*/  LDG.E.U8 R88, desc[UR36][R8.64+0x19] ;  /* 0x0000192408587981 */ /* 0x000f64000c1e1100 */
[----:B-----5:R-:W-:-:S05]  /*24d0*/  PRMT R12, R88, 0x8880, RZ ;  /* 0x00008880580c7816 */ /* 0x020fca00000000ff */
[----:B------:R-:W-:-:S07]  /*24e0*/  IMAD R15, R12, R23, RZ ;  /* 0x000000170c0f7224 */ /* 0x000fce00078e02ff */
.L_x_57:
[----:B------:R-:W-:Y:S05]  /*24f0*/  BSYNC B1 ;  /* 0x0000000000017941 */ /* 0x000fea0003800000 */
.L_x_56:
        /* <DEDUP_REMOVED lines=11> */
.L_x_59:
[----:B------:R-:W-:Y:S05]  /*25b0*/  BSYNC B1 ;  /* 0x0000000000017941 */ /* 0x000fea0003800000 */
.L_x_58:
[----:B---3--:R-:W-:Y:S01]  /*25c0*/  @!P4 IMAD R13, R38, R22, R15 ;  /* 0x00000016260dc224 */ /* 0x008fe200078e020f */
[----:B------:R-:W-:Y:S04]  /*25d0*/  BSSY B1, `(.L_x_60) ;  /* 0x0000006000017945 */ /* 0x000fe80003800000 */
[----:B------:R3:W-:Y:S01]  /*25e0*/  @!P4 STG.E.U8 desc[UR36][R6.64+0x18], R13 ;  /* 0x0000180d0600c986 */ /* 0x0007e2000c101124 */
[----:B------:R-:W-:Y:S05]  /*25f0*/  @P3 BRA `(.L_x_61) ;  /* 0x00000000000c3947 */ /* 0x000fea0003800000 */
[----:B------:R-:W5:Y:S02]  /*2600*/  LDG.E.U8 R88, desc[UR36][R10.64+0x19] ;  /* 0x000019240a587981 */ /* 0x000f64000c1e1100 */
[----:B-----5:R-:W-:-:S05]  /*2610*/  PRMT R12, R88, 0x8880, RZ ;  /* 0x00008880580c7816 */ /* 0x020fca00000000ff */
[----:B------:R-:W-:-:S07]  /*2620*/  IMAD R15, R12, R23, RZ ;  /* 0x000000170c0f7224 */ /* 0x000fce00078e02ff */
.L_x_61:
[----:B------:R-:W-:Y:S05]  /*2630*/  BSYNC B1 ;  /* 0x0000000000017941 */ /* 0x000fea0003800000 */
.L_x_60:
[----:B------:R-:W-:Y:S01]  /*2640*/  @!P3 IMAD R39, R39, R22, R15 ;  /* 0x000000162727b224 */ /* 0x000fe200078e020f */
[----:B------:R-:W-:Y:S04]  /*2650*/  BSSY B1, `(.L_x_62) ;  /* 0x0000006000017945 */ /* 0x000fe80003800000 */
[----:B------:R0:W-:Y:S01]  /*2660*/  @!P3 STG.E.U8 desc[UR36][R6.64+0x19], R39 ;  /* 0x000019270600b986 */ /* 0x0001e2000c101124 */
[----:B------:R-:W-:Y:S05]  /*2670*/  @P5 BRA `(.L_x_63) ;  /* 0x00000000000c5947 */ /* 0x000fea0003800000 */
[----:B------:R-:W5:Y:S02]  /*2680*/  LDG.E.U8 R88, desc[UR36][R8.64+0x20] ;  /* 0x0000202408587981 */ /* 0x000f64000c1e1100 */
[----:B-----5:R-:W-:-:S05]  /*2690*/  PRMT R12, R88, 0x8880, RZ ;  /* 0x00008880580c7816 */ /* 0x020fca00000000ff */
[----:B------:R-:W-:-:S07]  /*26a0*/  IMAD R15, R12, R23, RZ ;  /* 0x000000170c0f7224 */ /* 0x000fce00078e02ff */
.L_x_63:
[----:B------:R-:W-:Y:S05]  /*26b0*/  BSYNC B1 ;  /* 0x0000000000017941 */ /* 0x000fea0003800000 */
.L_x_62:
[----:B---3--:R-:W-:Y:S01]  /*26c0*/  @!P5 IMAD R13, R40, R22, R15 ;  /* 0x00000016280dd224 */ /* 0x008fe200078e020f */
[----:B------:R-:W-:Y:S04]  /*26d0*/  BSSY B1, `(.L_x_64) ;  /* 0x0000006000017945 */ /* 0x000fe80003800000 */
[----:B------:R3:W-:Y:S01]  /*26e0*/  @!P5 STG.E.U8 desc[UR36][R4.64+0x20], R13 ;  /* 0x0000200d0400d986 */ /* 0x0007e2000c101124 */
[----:B------:R-:W-:Y:S05]  /*26f0*/  @P2 BRA `(.L_x_65) ;  /* 0x00000000000c2947 */ /* 0x000fea0003800000 */
[----:B------:R-:W5:Y:S02]  /*2700*/  LDG.E.U8 R88, desc[UR36][R8.64+0x21] ;  /* 0x0000212408587981 */ /* 0x000f64000c1e1100 */
[----:B-----5:R-:W-:-:S05]  /*2710*/  PRMT R12, R88, 0x8880, RZ ;  /* 0x00008880580c7816 */ /* 0x020fca00000000ff */
[----:B------:R-:W-:-:S07]  /*2720*/  IMAD R15, R12, R23, RZ ;  /* 0x000000170c0f7224 */ /* 0x000fce00078e02ff */
.L_x_65:
[----:B------:R-:W-:Y:S05]  /*2730*/  BSYNC B1 ;  /* 0x0000000000017941 */ /* 0x000fea0003800000 */
.L_x_64:
        /* <DEDUP_REMOVED lines=11> */
.L_x_67:
[----:B------:R-:W-:Y:S05]  /*27f0*/  BSYNC B1 ;  /* 0x0000000000017941 */ /* 0x000fea0003800000 */
.L_x_66:
[----:B---3--:R-:W-:Y:S01]  /*2800*/  @!P4 IMAD R13, R42, R22, R15 ;  /* 0x000000162a0dc224 */ /* 0x008fe200078e020f */
[----:B------:R-:W-:Y:S04]  /*2810*/  BSSY B1, `(.L_x_68) ;  /* 0x0000006000017945 */ /* 0x000fe80003800000 */
[----:B------:R3:W-:Y:S01]  /*2820*/  @!P4 STG.E.U8 desc[UR36][R6.64+0x20], R13 ;  /* 0x0000200d0600c986 */ /* 0x0007e2000c101124 */
[----:B------:R-:W-:Y:S05]  /*2830*/  @P3 BRA `(.L_x_69) ;  /* 0x00000000000c3947 */ /* 0x000fea0003800000 */
[----:B------:R-:W5:Y:S02]  /*2840*/  LDG.E.U8 R88, desc[UR36][R10.64+0x21] ;  /* 0x000021240a587981 */ /* 0x000f64000c1e1100 */
[----:B-----5:R-:W-:-:S05]  /*2850*/  PRMT R12, R88, 0x8880, RZ ;  /* 0x00008880580c7816 */ /* 0x020fca00000000ff */
[----:B------:R-:W-:-:S07]  /*2860*/  IMAD R15, R12, R23, RZ ;  /* 0x000000170c0f7224 */ /* 0x000fce00078e02ff */
.L_x_69:
[----:B------:R-:W-:Y:S05]  /*2870*/  BSYNC B1 ;  /* 0x0000000000017941 */ /* 0x000fea0003800000 */
.L_x_68:
[----:B------:R-:W-:Y:S01]  /*2880*/  @!P3 IMAD R43, R43, R22, R15 ;  /* 0x000000162b2bb224 */ /* 0x000fe200078e020f */
[----:B------:R-:W-:Y:S04]  /*2890*/  BSSY B1, `(.L_x_70) ;  /* 0x0000006000017945 */ /* 0x000fe80003800000 */
[----:B------:R0:W-:Y:S01]  /*28a0*/  @!P3 STG.E.U8 desc[UR36][R6.64+0x21], R43 ;  /* 0x0000212b0600b986 */ /* 0x0001e2000c101124 */
[----:B------:R-:W-:Y:S05]  /*28b0*/  @P5 BRA `(.L_x_71) ;  /* 0x00000000000c5947 */ /* 0x000fea0003800000 */
[----:B------:R-:W5:Y:S02]  /*28c0*/  LDG.E.U8 R88, desc[UR36][R8.64+0x28] ;  /* 0x0000282408587981 */ /* 0x000f64000c1e1100 */
[----:B-----5:R-:W-:-:S05]  /*28d0*/  PRMT R12, R88, 0x8880, RZ ;  /* 0x00008880580c7816 */ /* 0x020fca00000000ff */
[----:B------:R-:W-:-:S07]  /*28e0*/  IMAD R15, R12, R23, RZ ;  /* 0x000000170c0f7224 */ /* 0x000fce00078e02ff */
.L_x_71:
[----:B------:R-:W-:Y:S05]  /*28f0*/  BSYNC B1 ;  /* 0x0000000000017941 */ /* 0x000fea0003800000 */
.L_x_70:
[----:B---3--:R-:W-:Y:S01]  /*2900*/  @!P5 IMAD R13, R44, R22, R15 ;  /* 0x000000162c0dd224 */ /* 0x008fe200078e020f */
[----:B------:R-:W-:Y:S04]  /*2910*/  BSSY B1, `(.L_x_72) ;  /* 0x0000006000017945 */ /* 0x000fe80003800000 */
[----:B------:R3:W-:Y:S01]  /*2920*/  @!P5 STG.E.U8 desc[UR36][R4.64+0x28], R13 ;  /* 0x0000280d0400d986 */ /* 0x0007e2000c101124 */
[----:B------:R-:W-:Y:S05]  /*2930*/  @P2 BRA `(.L_x_73) ;  /* 0x00000000000c2947 */ /* 0x000fea0003800000 */
[----:B------:R-:W5:Y:S02]  /*2940*/  LDG.E.U8 R88, desc[UR36][R8.64+0x29] ;  /* 0x0000292408587981 */ /* 0x000f64000c1e1100 */
[----:B-----5:R-:W-:-:S05]  /*2950*/  PRMT R12, R88, 0x8880, RZ ;  /* 0x00008880580c7816 */ /* 0x020fca00000000ff */
[----:B------:R-:W-:-:S07]  /*2960*/  IMAD R15, R12, R23, RZ ;  /* 0x000000170c0f7224 */ /* 0x000fce00078e02ff */
.L_x_73:
[----:B------:R-:W-:Y:S05]  /*2970*/  BSYNC B1 ;  /* 0x0000000000017941 */ /* 0x000fea0003800000 */
.L_x_72:
        /* <DEDUP_REMOVED lines=11> */
.L_x_75:
[----:B------:R-:W-:Y:S05]  /*2a30*/  BSYNC B1 ;  /* 0x0000000000017941 */ /* 0x000fea0003800000 */
.L_x_74:
[----:B---3--:R-:W-:Y:S01]  /*2a40*/  @!P4 IMAD R13, R46, R22, R15 ;  /* 0x000000162e0dc224 */ /* 0x008fe200078e020f */
[----:B------:R-:W-:Y:S04]  /*2a50*/  BSSY B1, `(.L_x_76) ;  /* 0x0000006000017945 */ /* 0x000fe80003800000 */
[----:B------:R3:W-:Y:S01]  /*2a60*/  @!P4 STG.E.U8 desc[UR36][R6.64+0x28], R13 ;  /* 0x0000280d0600c986 */ /* 0x0007e2000c101124 */
[----:B------:R-:W-:Y:S05]  /*2a70*/  @P3 BRA `(.L_x_77) ;  /* 0x00000000000c3947 */ /* 0x000fea0003800000 */
[----:B------:R-:W5:Y:S02]  /*2a80*/  LDG.E.U8 R88, desc[UR36][R10.64+0x29] ;  /* 0x000029240a587981 */ /* 0x000f64000c1e1100 */
[----:B-----5:R-:W-:-:S05]  /*2a90*/  PRMT R12, R88, 0x8880, RZ ;  /* 0x00008880580c7816 */ /* 0x020fca00000000ff */
[----:B------:R-:W-:-:S07]  /*2aa0*/  IMAD R15, R12, R23, RZ ;  /* 0x000000170c0f7224 */ /* 0x000fce00078e02ff */
.L_x_77:
[----:B------:R-:W-:Y:S05]  /*2ab0*/  BSYNC B1 ;  /* 0x0000000000017941 */ /* 0x000fea0003800000 */
.L_x_76:
[----:B------:R-:W-:Y:S01]  /*2ac0*/  @!P3 IMAD R47, R47, R22, R15 ;  /* 0x000000162f2fb224 */ /* 0x000fe200078e020f */
[----:B------:R-:W-:Y:S04]  /*2ad0*/  BSSY B1, `(.L_x_78) ;  /* 0x0000006000017945 */ /* 0x000fe80003800000 */
[----:B------:R0:W-:Y:S01]  /*2ae0*/  @!P3 STG.E.U8 desc[UR36][R6.64+0x29], R47 ;  /* 0x0000292f0600b986 */ /* 0x0001e2000c101124 */
[----:B------:R-:W-:Y:S05]  /*2af0*/  @P5 BRA `(.L_x_79) ;  /* 0x00000000000c5947 */ /* 0x000fea0003800000 */
[----:B------:R-:W5:Y:S02]  /*2b00*/  LDG.E.U8 R88, desc[UR36][R8.64+0x30] ;  /* 0x0000302408587981 */ /* 0x000f64000c1e1100 */
[----:B-----5:R-:W-:-:S05]  /*2b10*/  PRMT R12, R88, 0x8880, RZ ;  /* 0x00008880580c7816 */ /* 0x020fca00000000ff */
[----:B------:R-:W-:-:S07]  /*2b20*/  IMAD R15, R12, R23, RZ ;  /* 0x000000170c0f7224 */ /* 0x000fce00078e02ff */
.L_x_79:
[----:B------:R-:W-:Y:S05]  /*2b30*/  BSYNC B1 ;  /* 0x0000000000017941 */ /* 0x000fea0003800000 */
.L_x_78:
[----:B---3--:R-:W-:Y:S01]  /*2b40*/  @!P5 IMAD R13, R48, R22, R15 ;  /* 0x00000016300dd224 */ /* 0x008fe200078e020f */
[----:B------:R-:W-:Y:S04]  /*2b50*/  BSSY B1, `(.L_x_80) ;  /* 0x0000006000017945 */ /* 0x000fe80003800000 */
[----:B------:R3:W-:Y:S01]  /*2b60*/  @!P5 STG.E.U8 desc[UR36][R4.64+0x30], R13 ;  /* 0x0000300d0400d986 */ /* 0x0007e2000c101124 */
[----:B------:R-:W-:Y:S05]  /*2b70*/  @P2 BRA `(.L_x_81) ;  /* 0x00000000000c2947 */ /* 0x000fea0003800000 */
[----:B------:R-:W5:Y:S02]  /*2b80*/  LDG.E.U8 R88, desc[UR36][R8.64+0x31] ;  /* 0x0000312408587981 */ /* 0x000f64000c1e1100 */
[----:B-----5:R-:W-:-:S05]  /*2b90*/  PRMT R12, R88, 0x8880, RZ ;  /* 0x00008880580c7816 */ /* 0x020fca00000000ff */
[----:B------:R-:W-:-:S07]  /*2ba0*/  IMAD R15, R12, R23, RZ ;  /* 0x000000170c0f7224 */ /* 0x000fce00078e02ff */
.L_x_81:
[----:B------:R-:W-:Y:S05]  /*2bb0*/  BSYNC B1 ;  /* 0x0000000000017941 */ /* 0x000fea0003800000 */
.L_x_80:
        /* <DEDUP_REMOVED lines=11> */
.L_x_83:
[----:B------:R-:W-:Y:S05]  /*2c70*/  BSYNC B1 ;  /* 0x0000000000017941 */ /* 0x000fea0003800000 */
.L_x_82:
[----:B---3--:R-:W-:Y:S01]  /*2c80*/  @!P4 IMAD R13, R50, R22, R15 ;  /* 0x00000016320dc224 */ /* 0x008fe200078e020f */
[----:B------:R-:W-:Y:S04]  /*2c90*/  BSSY B1, `(.L_x_84) ;  /* 0x0000006000017945 */ /* 0x000fe80003800000 */
[----:B------:R3:W-:Y:S01]  /*2ca0*/  @!P4 STG.E.U8 desc[UR36][R6.64+0x30], R13 ;  /* 0x0000300d0600c986 */ /* 0x0007e2000c101124 */
[----:B------:R-:W-:Y:S05]  /*2cb0*/  @P3 BRA `(.L_x_85) ;  /* 0x00000000000c3947 */ /* 0x000fea0003800000 */
[----:B------:R-:W5:Y:S02]  /*2cc0*/  LDG.E.U8 R88, desc[UR36][R10.64+0x31] ;  /* 0x000031240a587981 */ /* 0x000f64000c1e1100 */
[----:B-----5:R-:W-:-:S05]  /*2cd0*/  PRMT R12, R88, 0x8880, RZ ;  /* 0x00008880580c7816 */ /* 0x020fca00000000ff */
[----:B------:R-:W-:-:S07]  /*2ce0*/  IMAD R15, R12, R23, RZ ;  /* 0x000000170c0f7224 */ /* 0x000fce00078e02ff */
.L_x_85:
[----:B------:R-:W-:Y:S05]  /*2cf0*/  BSYNC B1 ;  /* 0x0000000000017941 */ /* 0x000fea0003800000 */
.L_x_84:
[----:B------:R-:W-:Y:S01]  /*2d00*/  @!P3 IMAD R51, R51, R22, R15 ;  /* 0x000000163333b224 */ /* 0x000fe200078e020f */
[----:B------:R-:W-:Y:S04]  /*2d10*/  BSSY B1, `(.L_x_86) ;  /* 0x0000006000017945 */ /* 0x000fe80003800000 */
[----:B------:R0:W-:Y:S01]  /*2d20*/  @!P3 STG.E.U8 desc[UR36][R6.64+0x31], R51 ;  /* 0x000031330600b986 */ /* 0x0001e2000c101124 */
[----:B------:R-:W-:Y:S05]  /*2d30*/  @P5 BRA `(.L_x_87) ;  /* 0x00000000000c5947 */ /* 0x000fea0003800000 */
[----:B------:R-:W5:Y:S02]  /*2d40*/  LDG.E.U8 R88, desc[UR36][R8.64+0x38] ;  /* 0x0000382408587981 */ /* 0x000f64000c1e1100 */
[----:B-----5:R-:W-:-:S05]  /*2d50*/  PRMT R12, R88, 0x8880, RZ ;  /* 0x00008880580c7816 */ /* 0x020fca00000000ff */
[----:B------:R-:W-:-:S07]  /*2d60*/  IMAD R15, R12, R23, RZ ;  /* 0x000000170c0f7224 */ /* 0x000fce00078e02ff */
.L_x_87:
[----:B------:R-:W-:Y:S05]  /*2d70*/  BSYNC B1 ;  /* 0x0000000000017941 */ /* 0x000fea0003800000 */
.L_x_86:
[----:B---3--:R-:W-:Y:S01]  /*2d80*/  @!P5 IMAD R13, R52, R22, R15 ;  /* 0x00000016340dd224 */ /* 0x008fe200078e020f */
[----:B------:R-:W-:Y:S04]  /*2d90*/  BSSY B1, `(.L_x_88) ;  /* 0x0000006000017945 */ /* 0x000fe80003800000 */
[----:B------:R3:W-:Y:S01]  /*2da0*/  @!P5 STG.E.U8 desc[UR36][R4.64+0x38], R13 ;  /* 0x0000380d0400d986 */ /* 0x0007e2000c101124 */
[----:B------:R-:W-:Y:S05]  /*2db0*/  @P2 BRA `(.L_x_89) ;  /* 0x00000000000c2947 */ /* 0x000fea0003800000 */
[----:B------:R-:W5:Y:S02]  /*2dc0*/  LDG.E.U8 R88, desc[UR36][R8.64+0x39] ;  /* 0x0000392408587981 */ /* 0x000f64000c1e1100 */
[----:B-----5:R-:W-:-:S05]  /*2dd0*/  PRMT R12, R88, 0x8880, RZ ;  /* 0x00008880580c7816 */ /* 0x020fca00000000ff */
[----:B------:R-:W-:-:S07]  /*2de0*/  IMAD R15, R12, R23, RZ ;  /* 0x000000170c0f7224 */ /* 0x000fce00078e02ff */
.L_x_89:
[----:B------:R-:W-:Y:S05]  /*2df0*/  BSYNC B1 ;  /* 0x0000000000017941 */ /* 0x000fea0003800000 */
.L_x_88:
        /* <DEDUP_REMOVED lines=11> */
.L_x_91:
[----:B------:R-:W-:Y:S05]  /*2eb0*/  BSYNC B1 ;  /* 0x0000000000017941 */ /* 0x000fea0003800000 */
.L_x_90:
[----:B---3--:R-:W-:Y:S01]  /*2ec0*/  @!P4 IMAD R13, R54, R22, R15 ;  /* 0x00000016360dc224 */ /* 0x008fe200078e020f */
[----:B------:R-:W-:Y:S04]  /*2ed0*/  BSSY B1, `(.L_x_92) ;  /* 0x0000006000017945 */ /* 0x000fe80003800000 */
[----:B------:R3:W-:Y:S01]  /*2ee0*/  @!P4 STG.E.U8 desc[UR36][R6.64+0x38], R13 ;  /* 0x0000380d0600c986 */ /* 0x0007e2000c101124 */
[----:B------:R-:W-:Y:S05]  /*2ef0*/  @P3 BRA `(.L_x_93) ;  /* 0x00000000000c3947 */ /* 0x000fea0003800000 */
[----:B------:R-:W5:Y:S02]  /*2f00*/  LDG.E.U8 R88, desc[UR36][R10.64+0x39] ;  /* 0x000039240a587981 */ /* 0x000f64000c1e1100 */
[----:B-----5:R-:W-:-:S05]  /*2f10*/  PRMT R12, R88, 0x8880, RZ ;  /* 0x00008880580c7816 */ /* 0x020fca00000000ff */
[----:B------:R-:W-:-:S07]  /*2f20*/  IMAD R15, R12, R23, RZ ;  /* 0x000000170c0f7224 */ /* 0x000fce00078e02ff */
.L_x_93:
[----:B------:R-:W-:Y:S05]  /*2f30*/  BSYNC B1 ;  /* 0x0000000000017941 */ /* 0x000fea0003800000 */
.L_x_92:
[----:B------:R-:W-:Y:S01]  /*2f40*/  @!P3 IMAD R55, R55, R22, R15 ;  /* 0x000000163737b224 */ /* 0x000fe200078e020f */
[----:B------:R-:W-:Y:S04]  /*2f50*/  BSSY B1, `(.L_x_94) ;  /* 0x0000006000017945 */ /* 0x000fe80003800000 */
[----:B------:R0:W-:Y:S01]  /*2f60*/  @!P3 STG.E.U8 desc[UR36][R6.64+0x39], R55 ;  /* 0x000039370600b986 */ /* 0x0001e2000c101124 */
[----:B------:R-:W-:Y:S05]  /*2f70*/  @P5 BRA `(.L_x_95) ;  /* 0x00000000000c5947 */ /* 0x000fea0003800000 */
[----:B------:R-:W5:Y:S02]  /*2f80*/  LDG.E.U8 R88, desc[UR36][R8.64+0x40] ;  /* 0x0000402408587981 */ /* 0x000f64000c1e1100 */
[----:B-----5:R-:W-:-:S05]  /*2f90*/  PRMT R12, R88, 0x8880, RZ ;  /* 0x00008880580c7816 */ /* 0x020fca00000000ff */
[----:B------:R-:W-:-:S07]  /*2fa0*/  IMAD R15, R12, R23, RZ ;  /* 0x000000170c0f7224 */ /* 0x000fce00078e02ff */
.L_x_95:
[----:B------:R-:W-:Y:S05]  /*2fb0*/  BSYNC B1 ;  /* 0x0000000000017941 */ /* 0x000fea0003800000 */
.L_x_94:
[----:B---3--:R-:W-:Y:S01]  /*2fc0*/  @!P5 IMAD R13, R56, R22, R15 ;  /* 0x00000016380dd224 */ /* 0x008fe200078e020f */
[----:B------:R-:W-:Y:S04]  /*2fd0*/  BSSY B1, `(.L_x_96) ;  /* 0x0000006000017945 */ /* 0x000fe80003800000 */
[----:B------:R3:W-:Y:S01]  /*2fe0*/  @!P5 STG.E.U8 desc[UR36][R4.64+0x40], R13 ;  /* 0x0000400d0400d986 */ /* 0x0007e2000c101124 */
[----:B------:R-:W-:Y:S05]  /*2ff0*/  @P2 BRA `(.L_x_97) ;  /* 0x00000000000c2947 */ /* 0x000fea0003800000 */
[----:B------:R-:W5:Y:S02]  /*3000*/  LDG.E.U8 R88, desc[UR36][R8.64+0x41] ;  /* 0x0000412408587981 */ /* 0x000f64000c1e1100 */
[----:B-----5:R-:W-:-:S05]  /*3010*/  PRMT R12, R88, 0x8880, RZ ;  /* 0x00008880580c7816 */ /* 0x020fca00000000ff */
[----:B------:R-:W-:-:S07]  /*3020*/  IMAD R15, R12, R23, RZ ;  /* 0x000000170c0f7224 */ /* 0x000fce00078e02ff */
.L_x_97:
[----:B------:R-:W-:Y:S05]  /*3030*/  BSYNC B1 ;  /* 0x0000000000017941 */ /* 0x000fea0003800000 */
.L_x_96:
        /* <DEDUP_REMOVED lines=11> */
.L_x_99:
[----:B------:R-:W-:Y:S05]  /*30f0*/  BSYNC B1 ;  /* 0x0000000000017941 */ /* 0x000fea0003800000 */
.L_x_98:
[----:B---3--:R-:W-:Y:S01]  /*3100*/  @!P4 IMAD R13, R58, R22, R15 ;  /* 0x000000163a0dc224 */ /* 0x008fe200078e020f */
[----:B------:R-:W-:Y:S04]  /*3110*/  BSSY B1, `(.L_x_100) ;  /* 0x0000006000017945 */ /* 0x000fe80003800000 */
[----:B------:R3:W-:Y:S01]  /*3120*/  @!P4 STG.E.U8 desc[UR36][R6.64+0x40], R13 ;  /* 0x0000400d0600c986 */ /* 0x0007e2000c101124 */
[----:B------:R-:W-:Y:S05]  /*3130*/  @P3 BRA `(.L_x_101) ;  /* 0x00000000000c3947 */ /* 0x000fea0003800000 */
[----:B------:R-:W5:Y:S02]  /*3140*/  LDG.E.U8 R88, desc[UR36][R10.64+0x41] ;  /* 0x000041240a587981 */ /* 0x000f64000c1e1100 */
[----:B-----5:R-:W-:-:S05]  /*3150*/  PRMT R12, R88, 0x8880, RZ ;  /* 0x00008880580c7816 */ /* 0x020fca00000000ff */
[----:B------:R-:W-:-:S07]  /*3160*/  IMAD R15, R12, R23, RZ ;  /* 0x000000170c0f7224 */ /* 0x000fce00078e02ff */
.L_x_101:
[----:B------:R-:W-:Y:S05]  /*3170*/  BSYNC B1 ;  /* 0x0000000000017941 */ /* 0x000fea0003800000 */
.L_x_100:
[----:B------:R-:W-:Y:S01]  /*3180*/  @!P3 IMAD R59, R59, R22, R15 ;  /* 0x000000163b3bb224 */ /* 0x000fe200078e020f */
[----:B------:R-:W-:Y:S04]  /*3190*/  BSSY B1, `(.L_x_102) ;  /* 0x0000006000017945 */ /* 0x000fe80003800000 */
[----:B------:R0:W-:Y:S01]  /*31a0*/  @!P3 STG.E.U8 desc[UR36][R6.64+0x41], R59 ;  /* 0x0000413b0600b986 */ /* 0x0001e2000c101124 */
[----:B------:R-:W-:Y:S05]  /*31b0*/  @P5 BRA `(.L_x_103) ;  /* 0x00000000000c5947 */ /* 0x000fea0003800000 */
[----:B------:R-:W5:Y:S02]  /*31c0*/  LDG.E.U8 R88, desc[UR36][R8.64+0x48] ;  /* 0x0000482408587981 */ /* 0x000f64000c1e1100 */
[----:B-----5:R-:W-:-:S05]  /*31d0*/  PRMT R12, R88, 0x8880, RZ ;  /* 0x00008880580c7816 */ /* 0x020fca00000000ff */
[----:B------:R-:W-:-:S07]  /*31e0*/  IMAD R15, R12, R23, RZ ;  /* 0x000000170c0f7224 */ /* 0x000fce00078e02ff */
.L_x_103:
[----:B------:R-:W-:Y:S05]  /*31f0*/  BSYNC B1 ;  /* 0x0000000000017941 */ /* 0x000fea0003800000 */
.L_x_102:
[----:B---3--:R-:W-:Y:S01]  /*3200*/  @!P5 IMAD R13, R60, R22, R15 ;  /* 0x000000163c0dd224 */ /* 0x008fe200078e020f */
[----:B------:R-:W-:Y:S04]  /*3210*/  BSSY B1, `(.L_x_104) ;  /* 0x0000006000017945 */ /* 0x000fe80003800000 */
[----:B------:R3:W-:Y:S01]  /*3220*/  @!P5 STG.E.U8 desc[UR36][R4.64+0x48], R13 ;  /* 0x0000480d0400d986 */ /* 0x0007e2000c101124 */
[----:B------:R-:W-:Y:S05]  /*3230*/  @P2 BRA `(.L_x_105) ;  /* 0x00000000000c2947 */ /* 0x000fea0003800000 */
[----:B------:R-:W5:Y:S02]  /*3240*/  LDG.E.U8 R88, desc[UR36][R8.64+0x49] ;  /* 0x0000492408587981 */ /* 0x000f64000c1e1100 */
[----:B-----5:R-:W-:-:S05]  /*3250*/  PRMT R12, R88, 0x8880, RZ ;  /* 0x00008880580c7816 */ /* 0x020fca00000000ff */
[----:B------:R-:W-:-:S07]  /*3260*/  IMAD R15, R12, R23, RZ ;  /* 0x000000170c0f7224 */ /* 0x000fce00078e02ff */
.L_x_105:
[----:B------:R-:W-:Y:S05]  /*3270*/  BSYNC B1 ;  /* 0x0000000000017941 */ /* 0x000fea0003800000 */
.L_x_104:
        /* <DEDUP_REMOVED lines=11> */
.L_x_107:
[----:B------:R-:W-:Y:S05]  /*3330*/  BSYNC B1 ;  /* 0x0000000000017941 */ /* 0x000fea0003800000 */
.L_x_106:
[----:B---3--:R-:W-:Y:S01]  /*3340*/  @!P4 IMAD R13, R62, R22, R15 ;  /* 0x000000163e0dc224 */ /* 0x008fe200078e020f */
[----:B------:R-:W-:Y:S04]  /*3350*/  BSSY B1, `(.L_x_108) ;  /* 0x0000006000017945 */ /* 0x000fe80003800000 */
[----:B------:R3:W-:Y:S01]  /*3360*/  @!P4 STG.E.U8 desc[UR36][R6.64+0x48], R13 ;  /* 0x0000480d0600c986 */ /* 0x0007e2000c101124 */
[----:B------:R-:W-:Y:S05]  /*3370*/  @P3 BRA `(.L_x_109) ;  /* 0x00000000000c3947 */ /* 0x000fea0003800000 */
[----:B------:R-:W5:Y:S02]  /*3380*/  LDG.E.U8 R88, desc[UR36][R10.64+0x49] ;  /* 0x000049240a587981 */ /* 0x000f64000c1e1100 */
[----:B-----5:R-:W-:-:S05]  /*3390*/  PRMT R12, R88, 0x8880, RZ ;  /* 0x00008880580c7816 */ /* 0x020fca00000000ff */
[----:B------:R-:W-:-:S07]  /*33a0*/  IMAD R15, R12, R23, RZ ;  /* 0x000000170c0f7224 */ /* 0x000fce00078e02ff */
.L_x_109:
[----:B------:R-:W-:Y:S05]  /*33b0*/  BSYNC B1 ;  /* 0x0000000000017941 */ /* 0x000fea0003800000 */
.L_x_108:
[----:B------:R-:W-:Y:S01]  /*33c0*/  @!P3 IMAD R63, R63, R22, R15 ;  /* 0x000000163f3fb224 */ /* 0x000fe200078e020f */
[----:B------:R-:W-:Y:S04]  /*33d0*/  BSSY B1, `(.L_x_110) ;  /* 0x0000006000017945 */ /* 0x000fe80003800000 */
[----:B------:R0:W-:Y:S01]  /*33e0*/  @!P3 STG.E.U8 desc[UR36][R6.64+0x49], R63 ;  /* 0x0000493f0600b986 */ /* 0x0001e2000c101124 */
[----:B------:R-:W-:Y:S05]  /*33f0*/  @P5 BRA `(.L_x_111) ;  /* 0x00000000000c5947 */ /* 0x000fea0003800000 */
[----:B------:R-:W5:Y:S02]  /*3400*/  LDG.E.U8 R88, desc[UR36][R8.64+0x50] ;  /* 0x0000502408587981 */ /* 0x000f64000c1e1100 */
[----:B-----5:R-:W-:-:S05]  /*3410*/  PRMT R12, R88, 0x8880, RZ ;  /* 0x00008880580c7816 */ /* 0x020fca00000000ff */
[----:B------:R-:W-:-:S07]  /*3420*/  IMAD R15, R12, R23, RZ ;  /* 0x000000170c0f7224 */ /* 0x000fce00078e02ff */
.L_x_111:
[----:B------:R-:W-:Y:S05]  /*3430*/  BSYNC B1 ;  /* 0x0000000000017941 */ /* 0x000fea0003800000 */
.L_x_110:
[----:B---3--:R-:W-:Y:S01]  /*3440*/  @!P5 IMAD R13, R64, R22, R15 ;  /* 0x00000016400dd224 */ /* 0x008fe200078e020f */
[----:B------:R-:W-:Y:S04]  /*3450*/  BSSY B1, `(.L_x_112) ;  /* 0x0000006000017945 */ /* 0x000fe80003800000 */
[----:B------:R3:W-:Y:S01]  /*3460*/  @!P5 STG.E.U8 desc[UR36][R4.64+0x50], R13 ;  /* 0x0000500d0400d986 */ /* 0x0007e2000c101124 */
[----:B------:R-:W-:Y:S05]  /*3470*/  @P2 BRA `(.L_x_113) ;  /* 0x00000000000c2947 */ /* 0x000fea0003800000 */
[----:B------:R-:W5:Y:S02]  /*3480*/  LDG.E.U8 R88, desc[UR36][R8.64+0x51] ;  /* 0x0000512408587981 */ /* 0x000f64000c1e1100 */
[----:B-----5:R-:W-:-:S05]  /*3490*/  PRMT R12, R88, 0x8880, RZ ;  /* 0x00008880580c7816 */ /* 0x020fca00000000ff */
[----:B------:R-:W-:-:S07]  /*34a0*/  IMAD R15, R12, R23, RZ ;  /* 0x000000170c0f7224 */ /* 0x000fce00078e02ff */
.L_x_113:
[----:B------:R-:W-:Y:S05]  /*34b0*/  BSYNC B1 ;  /* 0x0000000000017941 */ /* 0x000fea0003800000 */
.L_x_112:
        /* <DEDUP_REMOVED lines=11> */
.L_x_115:
[----:B------:R-:W-:Y:S05]  /*3570*/  BSYNC B1 ;  /* 0x0000000000017941 */ /* 0x000fea0003800000 */
.L_x_114:
[----:B---3--:R-:W-:Y:S01]  /*3580*/  @!P4 IMAD R13, R66, R22, R15 ;  /* 0x00000016420dc224 */ /* 0x008fe200078e020f */
[----:B------:R-:W-:Y:S04]  /*3590*/  BSSY B1, `(.L_x_116) ;  /* 0x0000006000017945 */ /* 0x000fe80003800000 */
[----:B------:R3:W-:Y:S01]  /*35a0*/  @!P4 STG.E.U8 desc[UR36][R6.64+0x50], R13 ;  /* 0x0000500d0600c986 */ /* 0x0007e2000c101124 */
[----:B------:R-:W-:Y:S05]  /*35b0*/  @P3 BRA `(.L_x_117) ;  /* 0x00000000000c3947 */ /* 0x000fea0003800000 */
[----:B------:R-:W5:Y:S02]  /*35c0*/  LDG.E.U8 R88, desc[UR36][R10.64+0x51] ;  /* 0x000051240a587981 */ /* 0x000f64000c1e1100 */
[----:B-----5:R-:W-:-:S05]  /*35d0*/  PRMT R12, R88, 0x8880, RZ ;  /* 0x00008880580c7816 */ /* 0x020fca00000000ff */
[----:B------:R-:W-:-:S07]  /*35e0*/  IMAD R15, R12, R23, RZ ;  /* 0x000000170c0f7224 */ /* 0x000fce00078e02ff */
.L_x_117:
[----:B------:R-:W-:Y:S05]  /*35f0*/  BSYNC B1 ;  /* 0x0000000000017941 */ /* 0x000fea0003800000 */
.L_x_116:
[----:B------:R-:W-:Y:S01]  /*3600*/  @!P3 IMAD R67, R67, R22, R15 ;  /* 0x000000164343b224 */ /* 0x000fe200078e020f */
[----:B------:R-:W-:Y:S04]  /*3610*/  BSSY B1, `(.L_x_118) ;  /* 0x0000006000017945 */ /* 0x000fe80003800000 */
[----:B------:R0:W-:Y:S01]  /*3620*/  @!P3 STG.E.U8 desc[UR36][R6.64+0x51], R67 ;  /* 0x000051430600b986 */ /* 0x0001e2000c101124 */
[----:B------:R-:W-:Y:S05]  /*3630*/  @P5 BRA `(.L_x_119) ;  /* 0x00000000000c5947 */ /* 0x000fea0003800000 */
[----:B------:R-:W5:Y:S02]  /*3640*/  LDG.E.U8 R88, desc[UR36][R8.64+0x58] ;  /* 0x0000582408587981 */ /* 0x000f64000c1e1100 */
[----:B-----5:R-:W-:-:S05]  /*3650*/  PRMT R12, R88, 0x8880, RZ ;  /* 0x00008880580c7816 */ /* 0x020fca00000000ff */
[----:B------:R-:W-:-:S07]  /*3660*/  IMAD R15, R12, R23, RZ ;  /* 0x000000170c0f7224 */ /* 0x000fce00078e02ff */
.L_x_119:
[----:B------:R-:W-:Y:S05]  /*3670*/  BSYNC B1 ;  /* 0x0000000000017941 */ /* 0x000fea0003800000 */
.L_x_118:
[----:B---3--:R-:W-:Y:S01]  /*3680*/  @!P5 IMAD R13, R68, R22, R15 ;  /* 0x00000016440dd224 */ /* 0x008fe200078e020f */
[----:B------:R-:W-:Y:S04]  /*3690*/  BSSY B1, `(.L_x_120) ;  /* 0x0000006000017945 */ /* 0x000fe80003800000 */
[----:B------:R3:W-:Y:S01]  /*36a0*/  @!P5 STG.E.U8 desc[UR36][R4.64+0x58], R13 ;  /* 0x0000580d0400d986 */ /* 0x0007e2000c101124 */
[----:B------:R-:W-:Y:S05]  /*36b0*/  @P2 BRA `(.L_x_121) ;  /* 0x00000000000c2947 */ /* 0x000fea0003800000 */
[----:B------:R-:W5:Y:S02]  /*36c0*/  LDG.E.U8 R88, desc[UR36][R8.64+0x59] ;  /* 0x0000592408587981 */ /* 0x000f64000c1e1100 */
[----:B-----5:R-:W-:-:S05]  /*36d0*/  PRMT R12, R88, 0x8880, RZ ;  /* 0x00008880580c7816 */ /* 0x020fca00000000ff */
[----:B------:R-:W-:-:S07]  /*36e0*/  IMAD R15, R12, R23, RZ ;  /* 0x000000170c0f7224 */ /* 0x000fce00078e02ff */
.L_x_121:
[----:B------:R-:W-:Y:S05]  /*36f0*/  BSYNC B1 ;  /* 0x0000000000017941 */ /* 0x000fea0003800000 */
.L_x_120:
        /* <DEDUP_REMOVED lines=11> */
.L_x_123:
[----:B------:R-:W-:Y:S05]  /*37b0*/  BSYNC B1 ;  /* 0x0000000000017941 */ /* 0x000fea0003800000 */
.L_x_122:
[----:B---3--:R-:W-:Y:S01]  /*37c0*/  @!P4 IMAD R13, R70, R22, R15 ;  /* 0x00000016460dc224 */ /* 0x008fe200078e020f */
[----:B------:R-:W-:Y:S04]  /*37d0*/  BSSY B1, `(.L_x_124) ;  /* 0x0000006000017945 */ /* 0x000fe80003800000 */
[----:B------:R3:W-:Y:S01]  /*37e0*/  @!P4 STG.E.U8 desc[UR36][R6.64+0x58], R13 ;  /* 0x0000580d0600c986 */ /* 0x0007e2000c101124 */
[----:B------:R-:W-:Y:S05]  /*37f0*/  @P3 BRA `(.L_x_125) ;  /* 0x00000000000c3947 */ /* 0x000fea0003800000 */
[----:B------:R-:W5:Y:S02]  /*3800*/  LDG.E.U8 R88, desc[UR36][R10.64+0x59] ;  /* 0x000059240a587981 */ /* 0x000f64000c1e1100 */
[----:B-----5:R-:W-:-:S05]  /*3810*/  PRMT R12, R88, 0x8880, RZ ;  /* 0x00008880580c7816 */ /* 0x020fca00000000ff */
[----:B------:R-:W-:-:S07]  /*3820*/  IMAD R15, R12, R23, RZ ;  /* 0x000000170c0f7224 */ /* 0x000fce00078e02ff */
.L_x_125:
[----:B------:R-:W-:Y:S05]  /*3830*/  BSYNC B1 ;  /* 0x0000000000017941 */ /* 0x000fea0003800000 */
.L_x_124:
[----:B------:R-:W-:Y:S01]  /*3840*/  @!P3 IMAD R71, R71, R22, R15 ;  /* 0x000000164747b224 */ /* 0x000fe200078e020f */
[----:B------:R-:W-:Y:S04]  /*3850*/  BSSY B1, `(.L_x_126) ;  /* 0x0000006000017945 */ /* 0x000fe80003800000 */
[----:B------:R0:W-:Y:S01]  /*3860*/  @!P3 STG.E.U8 desc[UR36][R6.64+0x59], R71 ;  /* 0x000059470600b986 */ /* 0x0001e2000c101124 */
[----:B------:R-:W-:Y:S05]  /*3870*/  @P5 BRA `(.L_x_127) ;  /* 0x00000000000c5947 */ /* 0x000fea0003800000 */
[----:B------:R-:W5:Y:S02]  /*3880*/  LDG.E.U8 R88, desc[UR36][R8.64+0x60] ;  /* 0x0000602408587981 */ /* 0x000f64000c1e1100 */
[----:B-----5:R-:W-:-:S05]  /*3890*/  PRMT R12, R88, 0x8880, RZ ;  /* 0x00008880580c7816 */ /* 0x020fca00000000ff */
[----:B------:R-:W-:-:S07]  /*38a0*/  IMAD R15, R12, R23, RZ ;  /* 0x000000170c0f7224 */ /* 0x000fce00078e02ff */
.L_x_127:
[----:B------:R-:W-:Y:S05]  /*38b0*/  BSYNC B1 ;  /* 0x0000000000017941 */ /* 0x000fea0003800000 */
.L_x_126:
[----:B---3--:R-:W-:Y:S01]  /*38c0*/  @!P5 IMAD R13, R72, R22, R15 ;  /* 0x00000016480dd224 */ /* 0x008fe200078e020f */
[----:B------:R-:W-:Y:S04]  /*38d0*/  BSSY B1, `(.L_x_128) ;  /* 0x0000006000017945 */ /* 0x000fe80003800000 */
[----:B------:R3:W-:Y:S01]  /*38e0*/  @!P5 STG.E.U8 desc[UR36][R4.64+0x60], R13 ;  /* 0x0000600d0400d986 */ /* 0x0007e2000c101124 */
[----:B------:R-:W-:Y:S05]  /*38f0*/  @P2 BRA `(.L_x_129) ;  /* 0x00000000000c2947 */ /* 0x000fea0003800000 */
[----:B------:R-:W5:Y:S02]  /*3900*/  LDG.E.U8 R88, desc[UR36][R8.64+0x61] ;  /* 0x0000612408587981 */ /* 0x000f64000c1e1100 */
[----:B-----5:R-:W-:-:S05]  /*3910*/  PRMT R12, R88, 0x8880, RZ ;  /* 0x00008880580c7816 */ /* 0x020fca00000000ff */
[----:B------:R-:W-:-:S07]  /*3920*/  IMAD R15, R12, R23, RZ ;  /* 0x000000170c0f7224 */ /* 0x000fce00078e02ff */
.L_x_129:
[----:B------:R-:W-:Y:S05]  /*3930*/  BSYNC B1 ;  /* 0x0000000000017941 */ /* 0x000fea0003800000 */
.L_x_128:
        /* <DEDUP_REMOVED lines=11> */
.L_x_131:
[----:B------:R-:W-:Y:S05]  /*39f0*/  BSYNC B1 ;  /* 0x0000000000017941 */ /* 0x000fea0003800000 */
.L_x_130:
[----:B---3--:R-:W-:Y:S01]  /*3a00*/  @!P4 IMAD R13, R74, R22, R15 ;  /* 0x000000164a0dc224 */ /* 0x008fe200078e020f */
[----:B------:R-:W-:Y:S04]  /*3a10*/  BSSY B1, `(.L_x_132) ;  /* 0x0000006000017945 */ /* 0x000fe80003800000 */
[----:B------:R3:W-:Y:S01]  /*3a20*/  @!P4 STG.E.U8 desc[UR36][R6.64+0x60], R13 ;  /* 0x0000600d0600c986 */ /* 0x0007e2000c101124 */
[----:B------:R-:W-:Y:S05]  /*3a30*/  @P3 BRA `(.L_x_133) ;  /* 0x00000000000c3947 */ /* 0x000fea0003800000 */
[----:B------:R-:W5:Y:S02]  /*3a40*/  LDG.E.U8 R88, desc[UR36][R10.64+0x61] ;  /* 0x000061240a587981 */ /* 0x000f64000c1e1100 */
[----:B-----5:R-:W-:-:S05]  /*3a50*/  PRMT R12, R88, 0x8880, RZ ;  /* 0x00008880580c7816 */ /* 0x020fca00000000ff */
[----:B------:R-:W-:-:S07]  /*3a60*/  IMAD R15, R12, R23, RZ ;  /* 0x000000170c0f7224 */ /* 0x000fce00078e02ff */
.L_x_133:
[----:B------:R-:W-:Y:S05]  /*3a70*/  BSYNC B1 ;  /* 0x0000000000017941 */ /* 0x000fea0003800000 */
.L_x_132:
[----:B------:R-:W-:Y:S01]  /*3a80*/  @!P3 IMAD R75, R75, R22, R15 ;  /* 0x000000164b4bb224 */ /* 0x000fe200078e020f */
[----:B------:R-:W-:Y:S04]  /*3a90*/  BSSY B1, `(.L_x_134) ;  /* 0x0000006000017945 */ /* 0x000fe80003800000 */
[----:B------:R0:W-:Y:S01]  /*3aa0*/  @!P3 STG.E.U8 desc[UR36][R6.64+0x61], R75 ;  /* 0x0000614b0600b986 */ /* 0x0001e2000c101124 */
[----:B------:R-:W-:Y:S05]  /*3ab0*/  @P5 BRA `(.L_x_135) ;  /* 0x00000000000c5947 */ /* 0x000fea0003800000 */
[----:B------:R-:W5:Y:S02]  /*3ac0*/  LDG.E.U8 R88, desc[UR36][R8.64+0x68] ;  /* 0x0000682408587981 */ /* 0x000f64000c1e1100 */
[----:B-----5:R-:W-:-:S05]  /*3ad0*/  PRMT R12, R88, 0x8880, RZ ;  /* 0x00008880580c7816 */ /* 0x020fca00000000ff */
[----:B------:R-:W-:-:S07]  /*3ae0*/  IMAD R15, R12, R23, RZ ;  /* 0x000000170c0f7224 */ /* 0x000fce00078e02ff */
.L_x_135:
[----:B------:R-:W-:Y:S05]  /*3af0*/  BSYNC B1 ;  /* 0x0000000000017941 */ /* 0x000fea0003800000 */
.L_x_134:
[----:B---3--:R-:W-:Y:S01]  /*3b00*/  @!P5 IMAD R13, R76, R22, R15 ;  /* 0x000000164c0dd224 */ /* 0x008fe200078e020f */
[----:B------:R-:W-:Y:S04]  /*3b10*/  BSSY B1, `(.L_x_136) ;  /* 0x0000006000017945 */ /* 0x000fe80003800000 */
[----:B------:R3:W-:Y:S01]  /*3b20*/  @!P5 STG.E.U8 desc[UR36][R4.64+0x68], R13 ;  /* 0x0000680d0400d986 */ /* 0x0007e2000c101124 */
[----:B------:R-:W-:Y:S05]  /*3b30*/  @P2 BRA `(.L_x_137) ;  /* 0x00000000000c2947 */ /* 0x000fea0003800000 */
[----:B------:R-:W5:Y:S02]  /*3b40*/  LDG.E.U8 R88, desc[UR36][R8.64+0x69] ;  /* 0x0000692408587981 */ /* 0x000f64000c1e1100 */
[----:B-----5:R-:W-:-:S05]  /*3b50*/  PRMT R12, R88, 0x8880, RZ ;  /* 0x00008880580c7816 */ /* 0x020fca00000000ff */
[----:B------:R-:W-:-:S07]  /*3b60*/  IMAD R15, R12, R23, RZ ;  /* 0x000000170c0f7224 */ /* 0x000fce00078e02ff */
.L_x_137:
[----:B------:R-:W-:Y:S05]  /*3b70*/  BSYNC B1 ;  /* 0x0000000000017941 */ /* 0x000fea0003800000 */
.L_x_136:
        /* <DEDUP_REMOVED lines=11> */
.L_x_139:
[----:B------:R-:W-:Y:S05]  /*3c30*/  BSYNC B1 ;  /* 0x0000000000017941 */ /* 0x000fea0003800000 */
.L_x_138:
[----:B---3--:R-:W-:Y:S01]  /*3c40*/  @!P4 IMAD R13, R78, R22, R15 ;  /* 0x000000164e0dc224 */ /* 0x008fe200078e020f */
[----:B------:R-:W-:Y:S04]  /*3c50*/  BSSY B1, `(.L_x_140) ;  /* 0x0000006000017945 */ /* 0x000fe80003800000 */
[----:B------:R3:W-:Y:S01]  /*3c60*/  @!P4 STG.E.U8 desc[UR36][R6.64+0x68], R13 ;  /* 0x0000680d0600c986 */ /* 0x0007e2000c101124 */
[----:B------:R-:W-:Y:S05]  /*3c70*/  @P3 BRA `(.L_x_141) ;  /* 0x00000000000c3947 */ /* 0x000fea0003800000 */
[----:B------:R-:W5:Y:S02]  /*3c80*/  LDG.E.U8 R88, desc[UR36][R10.64+0x69] ;  /* 0x000069240a587981 */ /* 0x000f64000c1e1100 */
[----:B-----5:R-:W-:-:S05]  /*3c90*/  PRMT R12, R88, 0x8880, RZ ;  /* 0x00008880580c7816 */ /* 0x020fca00000000ff */
[----:B------:R-:W-:-:S07]  /*3ca0*/  IMAD R15, R12, R23, RZ ;  /* 0x000000170c0f7224 */ /* 0x000fce00078e02ff */
.L_x_141:
[----:B------:R-:W-:Y:S05]  /*3cb0*/  BSYNC B1 ;  /* 0x0000000000017941 */ /* 0x000fea0003800000 */
.L_x_140:
[----:B------:R-:W-:Y:S01]  /*3cc0*/  @!P3 IMAD R79, R79, R22, R15 ;  /* 0x000000164f4fb224 */ /* 0x000fe200078e020f */
[----:B------:R-:W-:Y:S04]  /*3cd0*/  BSSY B1, `(.L_x_142) ;  /* 0x0000006000017945 */ /* 0x000fe80003800000 */
[----:B------:R0:W-:Y:S01]  /*3ce0*/  @!P3 STG.E.U8 desc[UR36][R6.64+0x69], R79 ;  /* 0x0000694f0600b986 */ /* 0x0001e2000c101124 */
[----:B------:R-:W-:Y:S05]  /*3cf0*/  @P5 BRA `(.L_x_143) ;  /* 0x00000000000c5947 */ /* 0x000fea0003800000 */
[----:B------:R-:W5:Y:S02]  /*3d00*/  LDG.E.U8 R88, desc[UR36][R8.64+0x70] ;  /* 0x0000702408587981 */ /* 0x000f64000c1e1100 */
[----:B-----5:R-:W-:-:S05]  /*3d10*/  PRMT R12, R88, 0x8880, RZ ;  /* 0x00008880580c7816 */ /* 0x020fca00000000ff */
[----:B------:R-:W-:-:S07]  /*3d20*/  IMAD R15, R12, R23, RZ ;  /* 0x000000170c0f7224 */ /* 0x000fce00078e02ff */
.L_x_143:
[----:B------:R-:W-:Y:S05]  /*3d30*/  BSYNC B1 ;  /* 0x0000000000017941 */ /* 0x000fea0003800000 */
.L_x_142:
[----:B---3--:R-:W-:Y:S01]  /*3d40*/  @!P5 IMAD R13, R80, R22, R15 ;  /* 0x00000016500dd224 */ /* 0x008fe200078e020f */
[----:B------:R-:W-:Y:S04]  /*3d50*/  BSSY B1, `(.L_x_144) ;  /* 0x0000006000017945 */ /* 0x000fe80003800000 */
[----:B------:R3:W-:Y:S01]  /*3d60*/  @!P5 STG.E.U8 desc[UR36][R4.64+0x70], R13 ;  /* 0x0000700d0400d986 */ /* 0x0007e2000c101124 */
[----:B------:R-:W-:Y:S05]  /*3d70*/  @P2 BRA `(.L_x_145) ;  /* 0x00000000000c2947 */ /* 0x000fea0003800000 */
[----:B------:R-:W5:Y:S02]  /*3d80*/  LDG.E.U8 R88, desc[UR36][R8.64+0x71] ;  /* 0x0000712408587981 */ /* 0x000f64000c1e1100 */
[----:B-----5:R-:W-:-:S05]  /*3d90*/  PRMT R12, R88, 0x8880, RZ ;  /* 0x00008880580c7816 */ /* 0x020fca00000000ff */
[----:B------:R-:W-:-:S07]  /*3da0*/  IMAD R15, R12, R23, RZ ;  /* 0x000000170c0f7224 */ /* 0x000fce00078e02ff */
.L_x_145:
[----:B------:R-:W-:Y:S05]  /*3db0*/  BSYNC B1 ;  /* 0x0000000000017941 */ /* 0x000fea0003800000 */
.L_x_144:
[----:B------:R-:W-:Y:S01]  /*3dc0*/  ISETP.LT.OR P4, PT, R3, 0x71, !P0 ;  /* 0x000000710300780c */ /* 0x000fe20004781670 */
[----:B------:R-:W-:Y:S01]  /*3dd0*/  @!P2 IMAD R81, R81, R22, R15 ;  /* 0x000000165151a224 */ /* 0x000fe200078e020f */
[----:B------:R-:W-:Y:S01]  /*3de0*/  BSSY B1, `(.L_x_146) ;  /* 0x000000a000017945 */ /* 0x000fe20003800000 */
[C---:B------:R-:W-:Y:S02]  /*3df0*/  ISETP.LT.OR P3, PT, R3.reuse, 0x72, !P0 ;  /* 0x000000720300780c */ /* 0x040fe40004761670 */
[C---:B------:R-:W-:Y:S01]  /*3e00*/  ISETP.LT.OR P5, PT, R3.reuse, 0x79, !P0 ;  /* 0x000000790300780c */ /* 0x040fe200047a1670 */
[----:B------:R0:W-:Y:S01]  /*3e10*/  @!P2 STG.E.U8 desc[UR36][R4.64+0x71], R81 ;  /* 0x000071510400a986 */ /* 0x0001e2000c101124 */
[C---:B------:R-:W-:Y:S02]  /*3e20*/  ISETP.LT.OR P2, PT, R3.reuse, 0x79, !P1 ;  /* 0x000000790300780c */ /* 0x040fe40004f41670 */
[----:B------:R-:W-:-:S04]  /*3e30*/  ISETP.LT.OR P1, PT, R3, 0x7a, !P1 ;  /* 0x0000007a0300780c */ /* 0x000fc80004f21670 */
[----:B------:R-:W-:Y:S09]  /*3e40*/  @P4 BRA `(.L_x_147) ;  /* 0x00000000000c4947 */ /* 0x000ff20003800000 */
[----:B------:R-:W5:Y:S02]  /*3e50*/  LDG.E.U8 R88, desc[UR36][R10.64+0x70] ;  /* 0x000070240a587981 */ /* 0x000f64000c1e1100 */
[----:B-----5:R-:W-:-:S05]  /*3e60*/  PRMT R12, R88, 0x8880, RZ ;  /* 0x00008880580c7816 */ /* 0x020fca00000000ff */
[----:B------:R-:W-:-:S07]  /*3e70*/  IMAD R15, R12, R23, RZ ;  /* 0x000000170c0f7224 */ /* 0x000fce00078e02ff */
.L_x_147:
[----:B------:R-:W-:Y:S05]  /*3e80*/  BSYNC B1 ;  /* 0x0000000000017941 */ /* 0x000fea0003800000 */
.L_x_146:
[----:B---3--:R-:W-:Y:S01]  /*3e90*/  @!P4 IMAD R13, R82, R22, R15 ;  /* 0x00000016520dc224 */ /* 0x008fe200078e020f */
[----:B------:R-:W-:Y:S04]  /*3ea0*/  BSSY B1, `(.L_x_148) ;  /* 0x0000006000017945 */ /* 0x000fe80003800000 */
[----:B------:R3:W-:Y:S01]  /*3eb0*/  @!P4 STG.E.U8 desc[UR36][R6.64+0x70], R13 ;  /* 0x0000700d0600c986 */ /* 0x0007e2000c101124 */
[----:B------:R-:W-:Y:S05]  /*3ec0*/  @P3 BRA `(.L_x_149) ;  /* 0x00000000000c3947 */ /* 0x000fea0003800000 */
[----:B------:R-:W5:Y:S02]  /*3ed0*/  LDG.E.U8 R88, desc[UR36][R10.64+0x71] ;  /* 0x000071240a587981 */ /* 0x000f64000c1e1100 */
[----:B-----5:R-:W-:-:S05]  /*3ee0*/  PRMT R12, R88, 0x8880, RZ ;  /* 0x00008880580c7816 */ /* 0x020fca00000000ff */
[----:B------:R-:W-:-:S07]  /*3ef0*/  IMAD R15, R12, R23, RZ ;  /* 0x000000170c0f7224 */ /* 0x000fce00078e02ff */
.L_x_149:
[----:B------:R-:W-:Y:S05]  /*3f00*/  BSYNC B1 ;  /* 0x0000000000017941 */ /* 0x000fea0003800000 */
.L_x_148:
[----:B------:R-:W-:Y:S01]  /*3f10*/  @!P3 IMAD R83, R83, R22, R15 ;  /* 0x000000165353b224 */ /* 0x000fe200078e020f */
[----:B------:R-:W-:Y:S04]  /*3f20*/  BSSY B1, `(.L_x_150) ;  /* 0x0000006000017945 */ /* 0x000fe80003800000 */
[----:B------:R0:W-:Y:S01]  /*3f30*/  @!P3 STG.E.U8 desc[UR36][R6.64+0x71], R83 ;  /* 0x000071530600b986 */ /* 0x0001e2000c101124 */
[----:B------:R-:W-:Y:S05]  /*3f40*/  @P2 BRA `(.L_x_151) ;  /* 0x00000000000c2947 */ /* 0x000fea0003800000 */
[----:B------:R-:W5:Y:S02]  /*3f50*/  LDG.E.U8 R88, desc[UR36][R8.64+0x78] ;  /* 0x0000782408587981 */ /* 0x000f64000c1e1100 */
[----:B-----5:R-:W-:-:S05]  /*3f60*/  PRMT R12, R88, 0x8880, RZ ;  /* 0x00008880580c7816 */ /* 0x020fca00000000ff */
[----:B------:R-:W-:-:S07]  /*3f70*/  IMAD R15, R12, R23, RZ ;  /* 0x000000170c0f7224 */ /* 0x000fce00078e02ff */
.L_x_151:
[----:B------:R-:W-:Y:S05]  /*3f80*/  BSYNC B1 ;  /* 0x0000000000017941 */ /* 0x000fea0003800000 */
.L_x_150:
[----:B---3--:R-:W-:Y:S01]  /*3f90*/  @!P2 IMAD R13, R84, R22, R15 ;  /* 0x00000016540da224 */ /* 0x008fe200078e020f */
[----:B------:R-:W-:Y:S04]  /*3fa0*/  BSSY B1, `(.L_x_152) ;  /* 0x0000006000017945 */ /* 0x000fe80003800000 */
[----:B------:R3:W-:Y:S01]  /*3fb0*/  @!P2 STG.E.U8 desc[UR36][R4.64+0x78], R13 ;  /* 0x0000780d0400a986 */ /* 0x0007e2000c101124 */
[----:B------:R-:W-:Y:S05]  /*3fc0*/  @P1 BRA `(.L_x_153) ;  /* 0x00000000000c1947 */ /* 0x000fea0003800000 */
[----:B------:R-:W5:Y:S02]  /*3fd0*/  LDG.E.U8 R88, desc[UR36][R8.64+0x79] ;  /* 0x0000792408587981 */ /* 0x000f64000c1e1100 */
[----:B-----5:R-:W-:-:S05]  /*3fe0*/  PRMT R12, R88, 0x8880, RZ ;  /* 0x00008880580c7816 */ /* 0x020fca00000000ff */
[----:B------:R-:W-:-:S07]  /*3ff0*/  IMAD R15, R12, R23, RZ ;  /* 0x000000170c0f7224 */ /* 0x000fce00078e02ff */
.L_x_153:
[----:B------:R-:W-:Y:S05]  /*4000*/  BSYNC B1 ;  /* 0x0000000000017941 */ /* 0x000fea0003800000 */
.L_x_152:
[----:B------:R-:W-:Y:S01]  /*4010*/  @!P1 IMAD R85, R85, R22, R15 ;  /* 0x0000001655559224 */ /* 0x000fe200078e020f */
[----:B------:R-:W-:Y:S04]  /*4020*/  BSSY B1, `(.L_x_154) ;  /* 0x0000006000017945 */ /* 0x000fe80003800000 */
[----:B------:R0:W-:Y:S01]  /*4030*/  @!P1 STG.E.U8 desc[UR36][R4.64+0x79], R85 ;  /* 0x0000795504009986 */ /* 0x0001e2000c101124 */
[----:B------:R-:W-:Y:S05]  /*4040*/  @P5 BRA `(.L_x_155) ;  /* 0x00000000000c5947 */ /* 0x000fea0003800000 */
[----:B------:R-:W0:Y:S02]  /*4050*/  LDG.E.U8 R88, desc[UR36][R10.64+0x78] ;  /* 0x000078240a587981 */ /* 0x000e24000c1e1100 */
[----:B0123--:R-:W-:-:S05]  /*4060*/  PRMT R4, R88, 0x8880, RZ ;  /* 0x0000888058047816 */ /* 0x00ffca00000000ff */
[----:B------:R-:W-:-:S07]  /*4070*/  IMAD R15, R4, R23, RZ ;  /* 0x00000017040f7224 */ /* 0x000fce00078e02ff */
.L_x_155:
[----:B------:R-:W-:Y:S05]  /*4080*/  BSYNC B1 ;  /* 0x0000000000017941 */ /* 0x000fea0003800000 */
.L_x_154:
[----:B0123--:R-:W-:Y:S01]  /*4090*/  @!P5 IMAD R5, R86, R22, R15 ;  /* 0x000000165605d224 */ /* 0x00ffe200078e020f */
[----:B------:R-:W-:Y:S01]  /*40a0*/  ISETP.LT.OR P0, PT, R3, 0x7a, !P0 ;  /* 0x0000007a0300780c */ /* 0x000fe20004701670 */
[----:B------:R-:W-:Y:S03]  /*40b0*/  BSSY B1, `(.L_x_156) ;  /* 0x0000006000017945 */ /* 0x000fe60003800000 */
[----:B------:R0:W-:Y:S09]  /*40c0*/  @!P5 STG.E.U8 desc[UR36][R6.64+0x78], R5 ;  /* 0x000078050600d986 */ /* 0x0001f2000c101124 */
[----:B------:R-:W-:Y:S05]  /*40d0*/  @P0 BRA `(.L_x_157) ;  /* 0x00000000000c0947 */ /* 0x000fea0003800000 */
[----:B------:R-:W2:Y:S02]  /*40e0*/  LDG.E.U8 R88, desc[UR36][R10.64+0x79] ;  /* 0x000079240a587981 */ /* 0x000ea4000c1e1100 */
[----:B--2---:R-:W-:-:S05]  /*40f0*/  PRMT R4, R88, 0x8880, RZ ;  /* 0x0000888058047816 */ /* 0x004fca00000000ff */
[----:B------:R-:W-:-:S07]  /*4100*/  IMAD R15, R4, R23, RZ ;  /* 0x00000017040f7224 */ /* 0x000fce00078e02ff */
.L_x_157:
[----:B------:R-:W-:Y:S05]  /*4110*/  BSYNC B1 ;  /* 0x0000000000017941 */ /* 0x000fea0003800000 */
.L_x_156:
[----:B------:R-:W-:Y:S01]  /*4120*/  IMAD R15, R87, R22, R15 ;  /* 0x00000016570f7224 */ /* 0x000fe200078e020f */
[----:B------:R-:W-:Y:S06]  /*4130*/  @P0 BRA `(.L_x_158) ;  /* 0x0000000c00100947 */ /* 0x000fec0003800000 */
[----:B------:R1:W-:Y:S01]  /*4140*/  STG.E.U8 desc[UR36][R6.64+0x79], R15 ;  /* 0x0000790f06007986 */ /* 0x0003e2000c101124 */
[----:B------:R-:W-:Y:S05]  /*4150*/  BRA `(.L_x_158) ;  /* 0x0000000c00087947 */ /* 0x000fea0003800000 */
.L_x_29:
[C---:B------:R-:W-:Y:S02]  /*4160*/  ISETP.GE.AND P1, PT, R94.reuse, 0x1, PT ;  /* 0x000000015e00780c */ /* 0x040fe40003f26270 */
[----:B------:R-:W-:Y:S02]  /*4170*/  ISETP.GE.AND P0, PT, R94, 0x9, PT ;  /* 0x000000095e00780c */ /* 0x000fe40003f06270 */
[C---:B------:R-:W-:Y:S02]  /*4180*/  ISETP.LT.OR P4, PT, R3.reuse, 0x1, !P1 ;  /* 0x000000010300780c */ /* 0x040fe40004f81670 */
[C---:B------:R-:W-:Y:S02]  /*4190*/  ISETP.LT.OR P3, PT, R3.reuse, 0x2, !P1 ;  /* 0x000000020300780c */ /* 0x040fe40004f61670 */
[C---:B------:R-:W-:Y:S02]  /*41a0*/  ISETP.LT.OR P2, PT, R3.reuse, 0x1, !P0 ;  /* 0x000000010300780c */ /* 0x040fe40004741670 */
[----:B------:R-:W-:-:S07]  /*41b0*/  ISETP.LT.OR P5, PT, R3, 0x2, !P0 ;  /* 0x000000020300780c */ /* 0x000fce00047a1670 */
[-C--:B------:R-:W-:Y:S02]  /*41c0*/  @!P4 IMAD R9, R24, R22.reuse, RZ ;  /* 0x000000161809c224 */ /* 0x080fe400078e02ff */
[-C--:B------:R-:W-:Y:S02]  /*41d0*/  @!P3 IMAD R25, R25, R22.reuse, RZ ;  /* 0x000000161919b224 */ /* 0x080fe400078e02ff */
[-C--:B------:R-:W-:Y:S01]  /*41e0*/  @!P2 IMAD R11, R26, R22.reuse, RZ ;  /* 0x000000161a0ba224 */ /* 0x080fe200078e02ff */
[----:B------:R0:W-:Y:S01]  /*41f0*/  @!P4 STG.E.U8 desc[UR36][R4.64], R9 ;  /* 0x000000090400c986 */ /* 0x0001e2000c101124 */
[----:B------:R-:W-:Y:S01]  /*4200*/  ISETP.LT.OR P4, PT, R3, 0x9, !P1 ;  /* 0x000000090300780c */ /* 0x000fe20004f81670 */
[----:B------:R-:W-:Y:S02]  /*4210*/  @!P5 IMAD R27, R27, R22, RZ ;  /* 0x000000161b1bd224 */ /* 0x000fe400078e02ff */
[----:B------:R-:W-:Y:S01]  /*4220*/  @!P3 STG.E.U8 desc[UR36][R4.64+0x1], R25 ;  /* 0x000001190400b986 */ /* 0x000fe2000c101124 */
[----:B------:R-:W-:-:S03]  /*4230*/  ISETP.LT.OR P3, PT, R3, 0xa, !P1 ;  /* 0x0000000a0300780c */ /* 0x000fc60004f61670 */
[----:B------:R1:W-:Y:S01]  /*4240*/  @!P2 STG.E.U8 desc[UR36][R6.64], R11 ;  /* 0x0000000b0600a986 */ /* 0x0003e2000c101124 */
[----:B------:R-:W-:-:S03]  /*4250*/  ISETP.LT.OR P2, PT, R3, 0x9, !P0 ;  /* 0x000000090300780c */ /* 0x000fc60004741670 */
[----:B------:R-:W-:Y:S01]  /*4260*/  @!P5 STG.E.U8 desc[UR36][R6.64+0x1], R27 ;  /* 0x0000011b0600d986 */ /* 0x000fe2000c101124 */
[----:B------:R-:W-:Y:S01]  /*4270*/  ISETP.LT.OR P5, PT, R3, 0xa, !P0 ;  /* 0x0000000a0300780c */ /* 0x000fe200047a1670 */
[----:B------:R-:W-:-:S04]  /*4280*/  @!P4 IMAD R13, R28, R22, RZ ;  /* 0x000000161c0dc224 */ /* 0x000fc800078e02ff */
[-C--:B------:R-:W-:Y:S01]  /*4290*/  @!P3 IMAD R29, R29, R22.reuse, RZ ;  /* 0x000000161d1db224 */ /* 0x080fe200078e02ff */
[----:B------:R-:W-:Y:S01]  /*42a0*/  @!P4 STG.E.U8 desc[UR36][R4.64+0x8], R13 ;  /* 0x0000080d0400c986 */ /* 0x000fe2000c101124 */
[C---:B------:R-:W-:Y:S02]  /*42b0*/  ISETP.LT.OR P4, PT, R3.reuse, 0x11, !P1 ;  /* 0x000000110300780c */ /* 0x040fe40004f81670 */
[-C--:B0-----:R-:W-:Y:S01]  /*42c0*/  @!P2 IMAD R9, R30, R22.reuse, RZ ;  /* 0x000000161e09a224 */ /* 0x081fe200078e02ff */
[----:B------:R-:W-:Y:S01]  /*42d0*/  @!P3 STG.E.U8 desc[UR36][R4.64+0x9], R29 ;  /* 0x0000091d0400b986 */ /* 0x000fe2000c101124 */
[----:B------:R-:W-:Y:S02]  /*42e0*/  ISETP.LT.OR P3, PT, R3, 0x12, !P1 ;  /* 0x000000120300780c */ /* 0x000fe40004f61670 */
[----:B------:R-:W-:Y:S01]  /*42f0*/  @!P5 IMAD R31, R31, R22, RZ ;  /* 0x000000161f1fd224 */ /* 0x000fe200078e02ff */
[----:B------:R0:W-:Y:S01]  /*4300*/  @!P2 STG.E.U8 desc[UR36][R6.64+0x8], R9 ;  /* 0x000008090600a986 */ /* 0x0001e2000c101124 */
[----:B------:R-:W-:-:S03]  /*4310*/  ISETP.LT.OR P2, PT, R3, 0x11, !P0 ;  /* 0x000000110300780c */ /* 0x000fc60004741670 */
[----:B------:R-:W-:Y:S01]  /*4320*/  @!P5 STG.E.U8 desc[UR36][R6.64+0x9], R31 ;  /* 0x0000091f0600d986 */ /* 0x000fe2000c101124 */
[----:B------:R-:W-:Y:S01]  /*4330*/  ISETP.LT.OR P5, PT, R3, 0x12, !P0 ;  /* 0x000000120300780c */ /* 0x000fe200047a1670 */
[----:B-1----:R-:W-:-:S04]  /*4340*/  @!P4 IMAD R11, R32, R22, RZ ;  /* 0x00000016200bc224 */ /* 0x002fc800078e02ff */
        /* <DEDUP_REMOVED lines=109> */
[----:B------:R1:W-:Y:S01]  /*4a20*/  @!P4 STG.E.U8 desc[UR36][R4.64+0x58], R13 ;  /* 0x0000580d0400c986 */ /* 0x0003e2000c101124 */
        /* <DEDUP_REMOVED lines=13> */
[-C--:B-1----:R-:W-:Y:S01]  /*4b00*/  @!P2 IMAD R13, R74, R22.reuse, RZ ;  /* 0x000000164a0da224 */ /* 0x082fe200078e02ff */
[----:B------:R-:W-:Y:S01]  /*4b10*/  @!P3 STG.E.U8 desc[UR36][R4.64+0x61], R73 ;  /* 0x000061490400b986 */ /* 0x000fe2000c101124 */
[----:B------:R-:W-:Y:S02]  /*4b20*/  ISETP.LT.OR P3, PT, R3, 0x6a, !P1 ;  /* 0x0000006a0300780c */ /* 0x000fe40004f61670 */
[----:B------:R-:W-:Y:S01]  /*4b30*/  @!P5 IMAD R75, R75, R22, RZ ;  /* 0x000000164b4bd224 */ /* 0x000fe200078e02ff */
[----:B------:R1:W-:Y:S01]  /*4b40*/  @!P2 STG.E.U8 desc[UR36][R6.64+0x60], R13 ;  /* 0x0000600d0600a986 */ /* 0x0003e2000c101124 */
[----:B------:R-:W-:-:S03]  /*4b50*/  ISETP.LT.OR P2, PT, R3, 0x69, !P0 ;  /* 0x000000690300780c */ /* 0x000fc60004741670 */
[----:B------:R-:W-:Y:S01]  /*4b60*/  @!P5 STG.E.U8 desc[UR36][R6.64+0x61], R75 ;  /* 0x0000614b0600d986 */ /* 0x000fe2000c101124 */
[----:B------:R-:W-:Y:S01]  /*4b70*/  ISETP.LT.OR P5, PT, R3, 0x6a, !P0 ;  /* 0x0000006a0300780c */ /* 0x000fe200047a1670 */
[----:B0-----:R-:W-:-:S04]  /*4b80*/  @!P4 IMAD R9, R76, R22, RZ ;  /* 0x000000164c09c224 */ /* 0x001fc800078e02ff */
[-C--:B------:R-:W-:Y:S01]  /*4b90*/  @!P3 IMAD R77, R77, R22.reuse, RZ ;  /* 0x000000164d4db224 */ /* 0x080fe200078e02ff */
[----:B------:R-:W-:Y:S01]  /*4ba0*/  @!P4 STG.E.U8 desc[UR36][R4.64+0x68], R9 ;  /* 0x000068090400c986 */ /* 0x000fe2000c101124 */
[C---:B------:R-:W-:Y:S02]  /*4bb0*/  ISETP.LT.OR P4, PT, R3.reuse, 0x72, !P1 ;  /* 0x000000720300780c */ /* 0x040fe40004f81670 */
[-C--:B--2---:R-:W-:Y:S01]  /*4bc0*/  @!P2 IMAD R11, R78, R22.reuse, RZ ;  /* 0x000000164e0ba224 */ /* 0x084fe200078e02ff */
[----:B------:R-:W-:Y:S01]  /*4bd0*/  @!P3 STG.E.U8 desc[UR36][R4.64+0x69], R77 ;  /* 0x0000694d0400b986 */ /* 0x000fe2000c101124 */
[----:B------:R-:W-:Y:S02]  /*4be0*/  ISETP.LT.OR P3, PT, R3, 0x71, !P1 ;  /* 0x000000710300780c */ /* 0x000fe40004f61670 */
[----:B------:R-:W-:Y:S01]  /*4bf0*/  @!P5 IMAD R79, R79, R22, RZ ;  /* 0x000000164f4fd224 */ /* 0x000fe200078e02ff */
[----:B------:R0:W-:Y:S01]  /*4c00*/  @!P2 STG.E.U8 desc[UR36][R6.64+0x68], R11 ;  /* 0x0000680b0600a986 */ /* 0x0001e2000c101124 */
[----:B------:R-:W-:-:S03]  /*4c10*/  ISETP.LT.OR P2, PT, R3, 0x71, !P0 ;  /* 0x000000710300780c */ /* 0x000fc60004741670 */
[----:B------:R2:W-:Y:S01]  /*4c20*/  @!P5 STG.E.U8 desc[UR36][R6.64+0x69], R79 ;  /* 0x0000694f0600d986 */ /* 0x0005e2000c101124 */
[----:B------:R-:W-:Y:S01]  /*4c30*/  ISETP.LT.OR P5, PT, R3, 0x79, !P0 ;  /* 0x000000790300780c */ /* 0x000fe200047a1670 */
[----:B------:R-:W-:-:S04]  /*4c40*/  @!P4 IMAD R81, R81, R22, RZ ;  /* 0x000000165151c224 */ /* 0x000fc800078e02ff */
[-C--:B-1----:R-:W-:Y:S01]  /*4c50*/  @!P3 IMAD R13, R80, R22.reuse, RZ ;  /* 0x00000016500db224 */ /* 0x082fe200078e02ff */
[----:B------:R2:W-:Y:S01]  /*4c60*/  @!P4 STG.E.U8 desc[UR36][R4.64+0x71], R81 ;  /* 0x000071510400c986 */ /* 0x0005e2000c101124 */
[C---:B------:R-:W-:Y:S02]  /*4c70*/  ISETP.LT.OR P4, PT, R3.reuse, 0x72, !P0 ;  /* 0x000000720300780c */ /* 0x040fe40004781670 */
[C---:B------:R-:W-:Y:S01]  /*4c80*/  ISETP.LT.OR P0, PT, R3.reuse, 0x7a, !P0 ;  /* 0x0000007a0300780c */ /* 0x040fe20004701670 */
[----:B------:R2:W-:Y:S01]  /*4c90*/  @!P3 STG.E.U8 desc[UR36][R4.64+0x70], R13 ;  /* 0x0000700d0400b986 */ /* 0x0005e2000c101124 */
[C---:B------:R-:W-:Y:S02]  /*4ca0*/  ISETP.LT.OR P3, PT, R3.reuse, 0x79, !P1 ;  /* 0x000000790300780c */ /* 0x040fe40004f61670 */
[----:B------:R-:W-:Y:S01]  /*4cb0*/  ISETP.LT.OR P1, PT, R3, 0x7a, !P1 ;  /* 0x0000007a0300780c */ /* 0x000fe20004f21670 */
[-C--:B------:R-:W-:Y:S02]  /*4cc0*/  @!P2 IMAD R3, R82, R22.reuse, RZ ;  /* 0x000000165203a224 */ /* 0x080fe400078e02ff */
[----:B0-----:R-:W-:-:S03]  /*4cd0*/  @!P5 IMAD R11, R86, R22, RZ ;  /* 0x00000016560bd224 */ /* 0x001fc600078e02ff */
[----:B------:R2:W-:Y:S01]  /*4ce0*/  @!P2 STG.E.U8 desc[UR36][R6.64+0x70], R3 ;  /* 0x000070030600a986 */ /* 0x0005e2000c101124 */
[-C--:B------:R-:W-:Y:S02]  /*4cf0*/  @!P4 IMAD R83, R83, R22.reuse, RZ ;  /* 0x000000165353c224 */ /* 0x080fe400078e02ff */
[-C--:B------:R-:W-:Y:S02]  /*4d00*/  @!P0 IMAD R87, R87, R22.reuse, RZ ;  /* 0x0000001657578224 */ /* 0x080fe400078e02ff */
[-C--:B------:R-:W-:Y:S01]  /*4d10*/  @!P3 IMAD R9, R84, R22.reuse, RZ ;  /* 0x000000165409b224 */ /* 0x080fe200078e02ff */
[----:B------:R2:W-:Y:S01]  /*4d20*/  @!P4 STG.E.U8 desc[UR36][R6.64+0x71], R83 ;  /* 0x000071530600c986 */ /* 0x0005e2000c101124 */
[----:B------:R-:W-:-:S03]  /*4d30*/  @!P1 IMAD R85, R85, R22, RZ ;  /* 0x0000001655559224 */ /* 0x000fc600078e02ff */
[----:B------:R2:W-:Y:S04]  /*4d40*/  @!P3 STG.E.U8 desc[UR36][R4.64+0x78], R9 ;  /* 0x000078090400b986 */ /* 0x0005e8000c101124 */
[----:B------:R2:W-:Y:S04]  /*4d50*/  @!P1 STG.E.U8 desc[UR36][R4.64+0x79], R85 ;  /* 0x0000795504009986 */ /* 0x0005e8000c101124 */
[----:B------:R2:W-:Y:S04]  /*4d60*/  @!P5 STG.E.U8 desc[UR36][R6.64+0x78], R11 ;  /* 0x0000780b0600d986 */ /* 0x0005e8000c101124 */
[----:B------:R2:W-:Y:S02]  /*4d70*/  @!P0 STG.E.U8 desc[UR36][R6.64+0x79], R87 ;  /* 0x0000795706008986 */ /* 0x0005e4000c101124 */
.L_x_158:
[----:B------:R-:W-:Y:S05]  /*4d80*/  BSYNC B0 ;  /* 0x0000000000007941 */ /* 0x000fea0003800000 */
.L_x_28:
[----:B------:R-:W-:Y:S01]  /*4d90*/  ULDC UR4, c[0x0][0xc] ;  /* 0x0000030000047ab9 */ /* 0x000fe20000000800 */
[----:B------:R-:W-:Y:S01]  /*4da0*/  ULDC UR5, c[0x0][0x10] ;  /* 0x0000040000057ab9 */ /* 0x000fe20000000800 */
[----:B--2---:R-:W2:Y:S01]  /*4db0*/  LDC R3, c[0x0][0x14] ;  /* 0x00000500ff037b82 */ /* 0x004ea20000000800 */
[----:B------:R-:W-:Y:S01]  /*4dc0*/  UIMAD.WIDE.U32 UR4, UR4, UR5, URZ ;  /* 0x00000005040472a5 */ /* 0x000fe2000f8e003f */
[----:B------:R-:W-:Y:S02]  /*4dd0*/  IMAD.MOV.U32 R91, RZ, RZ, -0x1 ;  /* 0xffffffffff5b7424 */ /* 0x000fe400078e00ff */
[----:B------:R-:W-:-:S03]  /*4de0*/  IMAD.MOV.U32 R89, RZ, RZ, -0x1 ;  /* 0xffffffffff597424 */ /* 0x000fc600078e00ff */
[----:B--2---:R-:W-:-:S04]  /*4df0*/  IMAD.WIDE.U32 R16, R3, UR4, R16 ;  /* 0x0000000403107c25 */ /* 0x004fc8000f8e0010 */
[----:B------:R-:W-:Y:S01]  /*4e00*/  IMAD R3, R3, UR5, RZ ;  /* 0x0000000503037c24 */ /* 0x000fe2000f8e02ff */
[----:B------:R-:W-:Y:S02]  /*4e10*/  ULDC.64 UR4, c[0x0][0x650] ;  /* 0x0001940000047ab9 */ /* 0x000fe40000000a00 */
[----:B------:R-:W-:Y:S01]  /*4e20*/  ISETP.GE.U32.AND P0, PT, R16, UR4, PT ;  /* 0x0000000410007c0c */ /* 0x000fe2000bf06070 */
[--C-:B------:R-:W-:Y:S01]  /*4e30*/  IMAD.IADD R17, R17, 0x1, R3.reuse ;  /* 0x0000000111117824 */ /* 0x100fe200078e0203 */
[----:B------:R-:W-:-:S04]  /*4e40*/  PRMT R3, RZ, 0x7610, R3 ;  /* 0x00007610ff037816 */ /* 0x000fc80000000003 */
[----:B------:R-:W-:-:S13]  /*4e50*/  ISETP.GE.U32.AND.EX P0, PT, R17, UR5, PT, P0 ;  /* 0x0000000511007c0c */ /* 0x000fda000bf06100 */
[----:B------:R-:W-:Y:S05]  /*4e60*/  @P0 BRA `(.L_x_159) ;  /* 0x0000000400640947 */ /* 0x000fea0003800000 */
[----:B------:R-:W2:Y:S01]  /*4e70*/  S2R R12, SR_CTAID.X ;  /* 0x00000000000c7919 */ /* 0x000ea20000002500 */
[----:B------:R-:W3:Y:S01]  /*4e80*/  LDC.64 R10, c[0x0][0x628] ;  /* 0x00018a00ff0a7b82 */ /* 0x000ee20000000a00 */
[----:B------:R-:W-:Y:S01]  /*4e90*/  ULDC UR4, c[0x0][0x150] ;  /* 0x0000540000047ab9 */ /* 0x000fe20000000800 */
[----:B------:R-:W-:Y:S01]  /*4ea0*/  IMAD.MOV.U32 R8, RZ, RZ, R16 ;  /* 0x000000ffff087224 */ /* 0x000fe200078e0010 */
[----:B------:R-:W0:Y:S01]  /*4eb0*/  S2R R24, SR_CTAID.Y ;  /* 0x0000000000187919 */ /* 0x000e220000002600 */
[----:B------:R-:W-:-:S04]  /*4ec0*/  IMAD.MOV.U32 R9, RZ, RZ, R17 ;  /* 0x000000ffff097224 */ /* 0x000fc800078e0011 */
[----:B------:R-:W0:Y:S08]  /*4ed0*/  LDC R21, c[0x0][0x144] ;  /* 0x00005100ff157b82 */ /* 0x000e300000000800 */
[----:B------:R-:W0:Y:S08]  /*4ee0*/  LDC R0, c[0x0][0x630] ;  /* 0x00018c00ff007b82 */ /* 0x000e300000000800 */
[----:B-1----:R-:W1:Y:S01]  /*4ef0*/  LDC.64 R14, c[0x0][0x620] ;  /* 0x00018800ff0e7b82 */ /* 0x002e620000000a00 */
[----:B---3--:R-:W-:-:S04]  /*4f00*/  ISETP.NE.U32.AND P0, PT, R10, RZ, PT ;  /* 0x000000ff0a00720c */ /* 0x008fc80003f05070 */
[----:B------:R-:W-:Y:S02]  /*4f10*/  ISETP.NE.AND.EX P0, PT, R11, RZ, PT, P0 ;  /* 0x000000ff0b00720c */ /* 0x000fe40003f05300 */
[----:B--2---:R-:W-:-:S05]  /*4f20*/  I2FP.F32.U32 R3, R12 ;  /* 0x0000000c00037245 */ /* 0x004fca0000201000 */
[----:B------:R-:W-:-:S04]  /*4f30*/  FMUL R3, R3, UR4 ;  /* 0x0000000403037c20 */ /* 0x000fc80008400000 */
[----:B------:R2:W3:Y:S02]  /*4f40*/  F2I.U32.TRUNC.NTZ R20, R3 ;  /* 0x0000000300147305 */ /* 0x0004e4000020f000 */
[----:B0-----:R-:W-:Y:S05]  /*4f50*/  @!P0 BRA `(.L_x_160) ;  /* 0x0000000000288947 */ /* 0x001fea0003800000 */
[----:B--2---:R-:W0:Y:S02]  /*4f60*/  LDC R3, c[0x0][0x634] ;  /* 0x00018d00ff037b82 */ /* 0x004e240000000800 */
[----:B0-----:R-:W-:-:S05]  /*4f70*/  IADD3 R3, P0, R16, R3, RZ ;  /* 0x0000000310037210 */ /* 0x001fca0007f1e0ff */
[----:B------:R-:W-:-:S04]  /*4f80*/  IMAD.X R13, RZ, RZ, R17, P0 ;  /* 0x000000ffff0d7224 */ /* 0x000fc800000e0611 */
[----:B------:R-:W-:-:S04]  /*4f90*/  IMAD.WIDE.U32 R4, R13, R10, RZ ;  /* 0x0000000a0d047225 */ /* 0x000fc800078e00ff */
[----:B----4-:R-:W-:-:S04]  /*4fa0*/  IMAD.WIDE.U32 R6, P0, R3, R11, R4 ;  /* 0x0000000b03067225 */ /* 0x010fc80007800004 */
[----:B------:R-:W-:-:S04]  /*4fb0*/  IMAD.WIDE.U32 R4, R3, R10, RZ ;  /* 0x0000000a03047225 */ /* 0x000fc800078e00ff */
[----:B------:R-:W-:Y:S01]  /*4fc0*/  IMAD.X R9, RZ, RZ, RZ, P0 ;  /* 0x000000ffff097224 */ /* 0x000fe200000e06ff */
[----:B------:R-:W-:Y:S01]  /*4fd0*/  IADD3 RZ, P0, R5, R6, RZ ;  /* 0x0000000605ff7210 */ /* 0x000fe20007f1e0ff */
[----:B------:R-:W-:-:S04]  /*4fe0*/  IMAD.MOV.U32 R8, RZ, RZ, R7 ;  /* 0x000000ffff087224 */ /* 0x000fc800078e0007 */
[----:B------:R-:W-:-:S08]  /*4ff0*/  IMAD.WIDE.U32.X R8, R13, R11, R8, P0 ;  /* 0x0000000b0d087225 */ /* 0x000fd000000e0408 */
.L_x_160:
[----:B------:R-:W0:Y:S01]  /*5000*/  LDC.64 R28, c[0x0][0x640] ;  /* 0x00019000ff1c7b82 */ /* 0x000e220000000a00 */
[-CC-:B------:R-:W-:Y:S01]  /*5010*/  SHF.R.U64 R89, R8, R0.reuse, R9.reuse ;  /* 0x0000000008597219 */ /* 0x180fe20000001209 */
[----:B---3--:R-:W-:Y:S01]  /*5020*/  IMAD.MOV R20, RZ, RZ, -R20 ;  /* 0x000000ffff147224 */ /* 0x008fe200078e0a14 */
[----:B------:R-:W-:Y:S01]  /*5030*/  SHF.R.U32.HI R0, RZ, R0, R9 ;  /* 0x00000000ff007219 */ /* 0x000fe20000011609 */
[----:B------:R-:W-:Y:S01]  /*5040*/  ULDC UR4, c[0x0][0x154] ;  /* 0x0000550000047ab9 */ /* 0x000fe20000000800 */
[----:B--2---:R-:W-:Y:S01]  /*5050*/  IADD3 R3, P0, RZ, -R89, RZ ;  /* 0x80000059ff037210 */ /* 0x004fe20007f1e0ff */
[----:B------:R-:W-:Y:S02]  /*5060*/  IMAD R21, R21, R20, R12 ;  /* 0x0000001415157224 */ /* 0x000fe400078e020c */
[----:B----4-:R-:W2:Y:S01]  /*5070*/  LDC R6, c[0x0][0x618] ;  /* 0x00018600ff067b82 */ /* 0x010ea20000000800 */
[----:B------:R-:W-:Y:S02]  /*5080*/  IMAD.MOV.U32 R7, RZ, RZ, 0x1 ;  /* 0x00000001ff077424 */ /* 0x000fe400078e00ff */
[----:B------:R-:W-:-:S04]  /*5090*/  IMAD.X R5, RZ, RZ, ~R0, P0 ;  /* 0x000000ffff057224 */ /* 0x000fc800000e0e00 */
[-C--:B-1----:R-:W-:Y:S01]  /*50a0*/  IMAD R0, R5, R14.reuse, RZ ;  /* 0x0000000e05007224 */ /* 0x082fe200078e02ff */
[----:B------:R-:W1:Y:S01]  /*50b0*/  LDC R8, c[0x0][0x608] ;  /* 0x00018200ff087b82 */ /* 0x000e620000000800 */
[----:B------:R-:W-:-:S04]  /*50c0*/  IMAD.WIDE.U32 R4, R3, R14, R16 ;  /* 0x0000000e03047225 */ /* 0x000fc800078e0010 */
[----:B------:R-:W-:Y:S01]  /*50d0*/  IMAD R3, R3, R15, R0 ;  /* 0x0000000f03037224 */ /* 0x000fe200078e0200 */
[----:B------:R-:W-:Y:S02]  /*50e0*/  I2FP.F32.U32 R0, R24 ;  /* 0x0000001800007245 */ /* 0x000fe40000201000 */
[----:B------:R-:W3:Y:S01]  /*50f0*/  LDC R26, c[0x0][0x658] ;  /* 0x00019600ff1a7b82 */ /* 0x000ee20000000800 */
[----:B------:R-:W-:Y:S01]  /*5100*/  IMAD.IADD R3, R5, 0x1, R3 ;  /* 0x0000000105037824 */ /* 0x000fe200078e0203 */
[----:B0-----:R-:W-:Y:S01]  /*5110*/  ISETP.NE.U32.AND P0, PT, R28, RZ, PT ;  /* 0x000000ff1c00720c */ /* 0x001fe20003f05070 */
[----:B------:R-:W-:Y:S01]  /*5120*/  FMUL R0, R0, UR4 ;  /* 0x0000000400007c20 */ /* 0x000fe20008400000 */
[----:B------:R-:W-:Y:S02]  /*5130*/  IMAD.MOV.U32 R5, RZ, RZ, -0x1 ;  /* 0xffffffffff057424 */ /* 0x000fe400078e00ff */
[----:B------:R-:W-:Y:S01]  /*5140*/  ISETP.NE.AND.EX P0, PT, R29, RZ, PT, P0 ;  /* 0x000000ff1d00720c */ /* 0x000fe20003f05300 */
[----:B------:R0:W4:Y:S01]  /*5150*/  F2I.U32.TRUNC.NTZ R13, R0 ;  /* 0x00000000000d7305 */ /* 0x000122000020f000 */
[----:B------:R-:W0:Y:S01]  /*5160*/  LDC R15, c[0x0][0x148] ;  /* 0x00005200ff0f7b82 */ /* 0x000e220000000800 */
[----:B--2---:R-:W-:-:S02]  /*5170*/  SHF.R.U64 R12, R4, R6, R3 ;  /* 0x00000006040c7219 */ /* 0x004fc40000001203 */
[----:B------:R-:W-:-:S05]  /*5180*/  SHF.R.U32.HI R3, RZ, R6, R3 ;  /* 0x00000006ff037219 */ /* 0x000fca0000011603 */
[----:B------:R-:W2:Y:S01]  /*5190*/  LDC R20, c[0x0][0x600] ;  /* 0x00018000ff147b82 */ /* 0x000ea20000000800 */
[-CC-:B-1----:R-:W-:Y:S02]  /*51a0*/  SHF.R.U64 R10, R12, R8.reuse, R3.reuse ;  /* 0x000000080c0a7219 */ /* 0x182fe40000001203 */
[----:B------:R-:W-:-:S05]  /*51b0*/  SHF.R.U32.HI R3, RZ, R8, R3 ;  /* 0x00000008ff037219 */ /* 0x000fca0000011603 */
[----:B------:R-:W1:Y:S01]  /*51c0*/  LDC R27, c[0x0][0x648] ;  /* 0x00019200ff1b7b82 */ /* 0x000e620000000800 */
[-C--:B---3--:R-:W-:Y:S02]  /*51d0*/  SHF.L.U32 R4, R5, R26.reuse, RZ ;  /* 0x0000001a05047219 */ /* 0x088fe400000006ff */
[-CC-:B------:R-:W-:Y:S02]  /*51e0*/  SHF.R.U64 R14, R10, R26.reuse, R3.reuse ;  /* 0x0000001a0a0e7219 */ /* 0x180fe40000001203 */
[----:B------:R-:W-:Y:S02]  /*51f0*/  SHF.R.U32.HI R5, RZ, R26, R3 ;  /* 0x0000001aff057219 */ /* 0x000fe40000011603 */
[----:B------:R-:W-:Y:S01]  /*5200*/  LOP3.LUT R25, RZ, R4, RZ, 0x33, !PT ;  /* 0x00000004ff197212 */ /* 0x000fe200078e33ff */
[----:B------:R-:W3:Y:S01]  /*5210*/  LDC R30, c[0x0][0x638] ;  /* 0x00018e00ff1e7b82 */ /* 0x000ee20000000800 */
[----:B------:R-:W-:Y:S01]  /*5220*/  SHF.L.U32 R26, R7, R26, RZ ;  /* 0x0000001a071a7219 */ /* 0x000fe200000006ff */
[----:B------:R-:W-:-:S06]  /*5230*/  IMAD.MOV.U32 R4, RZ, RZ, R14 ;  /* 0x000000ffff047224 */ /* 0x000fcc00078e000e */
[----:B------:R-:W0:Y:S01]  /*5240*/  LDC R31, c[0x0][0x610] ;  /* 0x00018400ff1f7b82 */ /* 0x000e220000000800 */
[----:B----4-:R-:W-:Y:S05]  /*5250*/  @!P0 BRA `(.L_x_161) ;  /* 0x0000000000288947 */ /* 0x010fea0003800000 */
[----:B------:R-:W4:Y:S02]  /*5260*/  LDC R3, c[0x0][0x64c] ;  /* 0x00019300ff037b82 */ /* 0x000f240000000800 */
[----:B----4-:R-:W-:-:S05]  /*5270*/  IADD3 R3, P0, R14, R3, RZ ;  /* 0x000000030e037210 */ /* 0x010fca0007f1e0ff */
        /* <DEDUP_REMOVED lines=8> */
.L_x_161:
[----:B------:R-:W-:Y:S01]  /*5300*/  ISETP.NE.AND P0, PT, R2, 0x1, PT ;  /* 0x000000010200780c */ /* 0x000fe20003f05270 */
[----:B--2---:R-:W-:Y:S01]  /*5310*/  VIADD R7, R20, 0xffffffff ;  /* 0xffffffff14077836 */ /* 0x004fe20000000000 */
[----:B01----:R-:W-:Y:S01]  /*5320*/  SHF.R.U64 R0, R4, R27, R5 ;  /* 0x0000001b04007219 */ /* 0x003fe20000001205 */
[----:B------:R-:W-:Y:S01]  /*5330*/  IMAD.MOV R13, RZ, RZ, -R13 ;  /* 0x000000ffff0d7224 */ /* 0x000fe200078e0a0d */
[----:B------:R-:W-:Y:S01]  /*5340*/  LOP3.LUT R5, R10, R25, RZ, 0xc0, !PT ;  /* 0x000000190a057212 */ /* 0x000fe200078ec0ff */
[----:B------:R-:W-:Y:S01]  /*5350*/  IMAD.MOV.U32 R4, RZ, RZ, 0x1 ;  /* 0x00000001ff047424 */ /* 0x000fe200078e00ff */
[----:B------:R-:W-:Y:S01]  /*5360*/  LOP3.LUT R12, R12, R7, RZ, 0xc0, !PT ;  /* 0x000000070c0c7212 */ /* 0x000fe200078ec0ff */
[----:B------:R-:W-:Y:S02]  /*5370*/  IMAD.MOV R3, RZ, RZ, -R0 ;  /* 0x000000ffff037224 */ /* 0x000fe400078e0a00 */
[----:B------:R-:W-:Y:S02]  /*5380*/  IMAD R0, R26, R0, R5 ;  /* 0x000000001a007224 */ /* 0x000fe400078e0205 */
[----:B---3--:R-:W-:-:S02]  /*5390*/  IMAD R3, R3, R30, R14 ;  /* 0x0000001e03037224 */ /* 0x008fc400078e020e */
[----:B------:R-:W-:Y:S02]  /*53a0*/  @P0 IMAD R21, R15, R13, R24 ;  /* 0x0000000d0f150224 */ /* 0x000fe400078e0218 */
[----:B------:R-:W-:Y:S01]  /*53b0*/  IMAD R5, R3, R20, R12 ;  /* 0x0000001403057224 */ /* 0x000fe200078e020c */
[----:B------:R-:W-:Y:S01]  /*53c0*/  PRMT R3, R4, 0x7610, R3 ;  /* 0x0000761004037816 */ /* 0x000fe20000000003 */
[----:B------:R-:W-:-:S05]  /*53d0*/  IMAD R0, R0, R31, R21 ;  /* 0x0000001f00007224 */ /* 0x000fca00078e0215 */
[----:B------:R-:W-:Y:S02]  /*53e0*/  SEL R91, R5, R0, !P0 ;  /* 0x00000000055b7207 */ /* 0x000fe40004000000 */
[----:B------:R-:W-:-:S07]  /*53f0*/  SEL R0, R0, R5, !P0 ;  /* 0x0000000500007207 */ /* 0x000fce0004000000 */
.L_x_159:
[----:B------:R-:W-:Y:S01]  /*5400*/  LOP3.LUT P0, RZ, R3, 0xff, RZ, 0xc0, !PT ;  /* 0x000000ff03ff7812 */ /* 0x000fe2000780c0ff */
[----:B------:R-:W-:-:S12]  /*5410*/  IMAD.MOV.U32 R90, RZ, RZ, R0 ;  /* 0x000000ffff5a7224 */ /* 0x000fd800078e0000 */
[----:B------:R-:W-:Y:S05]  /*5420*/  @P0 BRA `(.L_x_162) ;  /* 0xffffffb800ac0947 */ /* 0x000fea000383ffff */
[----:B------:R-:W-:Y:S05]  /*5430*/  EXIT ;  /* 0x000000000000794d */ /* 0x000fea0003800000 */
.L_x_3:
[----:B0-----:R-:W-:Y:S01]  /*5440*/  ULDC.64 UR4, c[0x0][0x650] ;  /* 0x0001940000047ab9 */ /* 0x001fe20000000a00 */
        /* <DEDUP_REMOVED lines=25> */
.L_x_164:
[--C-:B------:R-:W-:Y:S01]  /*55e0*/  SHF.R.U64 R12, R10, R14, R11.reuse ;  /* 0x0000000e0a0c7219 */ /* 0x100fe2000000120b */
[----:B------:R-:W0:Y:S01]  /*55f0*/  LDC R22, c[0x0][0x618] ;  /* 0x00018600ff167b82 */ /* 0x000e220000000800 */
[----:B------:R-:W-:Y:S01]  /*5600*/  I2FP.F32.U32 R6, R4 ;  /* 0x0000000400067245 */ /* 0x000fe20000201000 */
[----:B------:R-:W-:Y:S01]  /*5610*/  ULDC UR4, c[0x0][0x150] ;  /* 0x0000540000047ab9 */ /* 0x000fe20000000800 */
[----:B------:R-:W-:Y:S02]  /*5620*/  SHF.R.U32.HI R5, RZ, R14, R11 ;  /* 0x0000000eff057219 */ /* 0x000fe4000001160b */
[----:B------:R-:W-:Y:S01]  /*5630*/  IADD3 R9, P0, RZ, -R12, RZ ;  /* 0x8000000cff097210 */ /* 0x000fe20007f1e0ff */
[----:B------:R-:W-:Y:S01]  /*5640*/  FMUL R11, R6, UR4 ;  /* 0x00000004060b7c20 */ /* 0x000fe20008400000 */
[----:B------:R-:W-:Y:S01]  /*5650*/  ULDC UR4, c[0x0][0x154] ;  /* 0x0000550000047ab9 */ /* 0x000fe20000000800 */
[----:B------:R-:W1:Y:S02]  /*5660*/  LDC.64 R24, c[0x0][0x640] ;  /* 0x00019000ff187b82 */ /* 0x000e640000000a00 */
[----:B------:R-:W-:-:S02]  /*5670*/  IMAD.X R5, RZ, RZ, ~R5, P0 ;  /* 0x000000ffff057224 */ /* 0x000fc400000e0e05 */
[----:B------:R-:W2:Y:S01]  /*5680*/  F2I.U32.TRUNC.NTZ R11, R11 ;  /* 0x0000000b000b7305 */ /* 0x000ea2000020f000 */
[----:B------:R-:W-:-:S03]  /*5690*/  IMAD.WIDE.U32 R6, R9, R20, R16 ;  /* 0x0000001409067225 */ /* 0x000fc600078e0010 */
[----:B------:R-:W3:Y:S01]  /*56a0*/  LDC R13, c[0x0][0x144] ;  /* 0x00005100ff0d7b82 */ /* 0x000ee20000000800 */
[----:B------:R-:W-:-:S04]  /*56b0*/  IMAD R8, R5, R20, RZ ;  /* 0x0000001405087224 */ /* 0x000fc800078e02ff */
[----:B------:R-:W-:Y:S02]  /*56c0*/  IMAD R5, R9, R21, R8 ;  /* 0x0000001509057224 */ /* 0x000fe400078e0208 */
[----:B------:R-:W-:Y:S01]  /*56d0*/  IMAD.MOV.U32 R8, RZ, RZ, -0x1 ;  /* 0xffffffffff087424 */ /* 0x000fe200078e00ff */
[----:B------:R-:W4:Y:S01]  /*56e0*/  LDC R14, c[0x0][0x608] ;  /* 0x00018200ff0e7b82 */ /* 0x000f220000000800 */
[----:B------:R-:W-:Y:S01]  /*56f0*/  IMAD.IADD R5, R7, 0x1, R5 ;  /* 0x0000000107057824 */ /* 0x000fe200078e0205 */
[----:B------:R-:W-:-:S04]  /*5700*/  I2FP.F32.U32 R7, R3 ;  /* 0x0000000300077245 */ /* 0x000fc80000201000 */
[-C--:B0-----:R-:W-:Y:S01]  /*5710*/  SHF.R.U64 R10, R6, R22.reuse, R5 ;  /* 0x00000016060a7219 */ /* 0x081fe20000001205 */
[----:B--2---:R-:W-:Y:S01]  /*5720*/  IMAD.MOV R6, RZ, RZ, -R11 ;  /* 0x000000ffff067224 */ /* 0x004fe200078e0a0b */
[----:B------:R-:W0:Y:S01]  /*5730*/  LDC R9, c[0x0][0x658] ;  /* 0x00019600ff097b82 */ /* 0x000e220000000800 */
[----:B-1----:R-:W-:Y:S01]  /*5740*/  ISETP.NE.U32.AND P0, PT, R24, RZ, PT ;  /* 0x000000ff1800720c */ /* 0x002fe20003f05070 */
[----:B------:R-:W-:Y:S01]  /*5750*/  FMUL R7, R7, UR4 ;  /* 0x0000000407077c20 */ /* 0x000fe20008400000 */
[----:B------:R-:W-:Y:S02]  /*5760*/  SHF.R.U32.HI R5, RZ, R22, R5 ;  /* 0x00000016ff057219 */ /* 0x000fe40000011605 */
[----:B------:R-:W-:-:S03]  /*5770*/  ISETP.NE.AND.EX P0, PT, R25, RZ, PT, P0 ;  /* 0x000000ff1900720c */ /* 0x000fc60003f05300 */
[----:B------:R-:W1:Y:S01]  /*5780*/  LDC R20, c[0x0][0x148] ;  /* 0x00005200ff147b82 */ /* 0x000e620000000800 */
[----:B---3--:R-:W-:Y:S02]  /*5790*/  IMAD R23, R13, R6, R4 ;  /* 0x000000060d177224 */ /* 0x008fe400078e0204 */
[----:B------:R-:W-:-:S05]  /*57a0*/  IMAD.MOV.U32 R6, RZ, RZ, 0x1 ;  /* 0x00000001ff067424 */ /* 0x000fca00078e00ff */
[----:B------:R-:W2:Y:S01]  /*57b0*/  LDC R21, c[0x0][0x600] ;  /* 0x00018000ff157b82 */ /* 0x000ea20000000800 */
[-CC-:B----4-:R-:W-:Y:S02]  /*57c0*/  SHF.R.U64 R13, R10, R14.reuse, R5.reuse ;  /* 0x0000000e0a0d7219 */ /* 0x190fe40000001205 */
[----:B------:R-:W-:Y:S02]  /*57d0*/  SHF.R.U32.HI R4, RZ, R14, R5 ;  /* 0x0000000eff047219 */ /* 0x000fe40000011605 */
[----:B------:R3:W4:Y:S03]  /*57e0*/  F2I.U32.TRUNC.NTZ R14, R7 ;  /* 0x00000007000e7305 */ /* 0x000726000020f000 */
[----:B------:R-:W1:Y:S01]  /*57f0*/  LDC R26, c[0x0][0x648] ;  /* 0x00019200ff1a7b82 */ /* 0x000e620000000800 */
[-C--:B0-----:R-:W-:Y:S02]  /*5800*/  SHF.R.U64 R15, R13, R9.reuse, R4 ;  /* 0x000000090d0f7219 */ /* 0x081fe40000001204 */
[----:B------:R-:W-:-:S02]  /*5810*/  SHF.L.U32 R8, R8, R9, RZ ;  /* 0x0000000908087219 */ /* 0x000fc400000006ff */
[-C--:B------:R-:W-:Y:S01]  /*5820*/  SHF.R.U32.HI R5, RZ, R9.reuse, R4 ;  /* 0x00000009ff057219 */ /* 0x080fe20000011604 */
[----:B------:R-:W-:Y:S01]  /*5830*/  IMAD.MOV.U32 R4, RZ, RZ, R15 ;  /* 0x000000ffff047224 */ /* 0x000fe200078e000f */
[----:B------:R-:W-:Y:S01]  /*5840*/  SHF.L.U32 R22, R6, R9, RZ ;  /* 0x0000000906167219 */ /* 0x000fe200000006ff */
[----:B------:R-:W0:Y:S01]  /*5850*/  LDC R27, c[0x0][0x638] ;  /* 0x00018e00ff1b7b82 */ /* 0x000e220000000800 */
[----:B------:R-:W-:-:S07]  /*5860*/  LOP3.LUT R28, RZ, R8, RZ, 0x33, !PT ;  /* 0x00000008ff1c7212 */ /* 0x000fce00078e33ff */
        /* <DEDUP_REMOVED lines=12> */
.L_x_165:
[----:B------:R-:W-:Y:S01]  /*5930*/  ISETP.NE.AND P0, PT, R2, 0x1, PT ;  /* 0x000000010200780c */ /* 0x000fe20003f05270 */
[----:B--2---:R-:W-:Y:S01]  /*5940*/  VIADD R7, R21, 0xffffffff ;  /* 0xffffffff15077836 */ /* 0x004fe20000000000 */
[----:B-1----:R-:W-:Y:S01]  /*5950*/  SHF.R.U64 R5, R4, R26, R5 ;  /* 0x0000001a04057219 */ /* 0x002fe20000001205 */
[----:B------:R-:W-:Y:S01]  /*5960*/  IMAD.MOV R14, RZ, RZ, -R14 ;  /* 0x000000ffff0e7224 */ /* 0x000fe200078e0a0e */
[----:B------:R-:W-:Y:S01]  /*5970*/  LOP3.LUT R4, R13, R28, RZ, 0xc0, !PT ;  /* 0x0000001c0d047212 */ /* 0x000fe200078ec0ff */
[----:B------:R-:W-:Y:S01]  /*5980*/  IMAD.MOV.U32 R8, RZ, RZ, R12 ;  /* 0x000000ffff087224 */ /* 0x000fe200078e000c */
[----:B------:R-:W-:Y:S01]  /*5990*/  LOP3.LUT R10, R10, R7, RZ, 0xc0, !PT ;  /* 0x000000070a0a7212 */ /* 0x000fe200078ec0ff */
[----:B------:R-:W-:Y:S02]  /*59a0*/  IMAD.MOV R6, RZ, RZ, -R5 ;  /* 0x000000ffff067224 */ /* 0x000fe400078e0a05 */
[----:B------:R-:W-:-:S04]  /*59b0*/  IMAD R4, R22, R5, R4 ;  /* 0x0000000516047224 */ /* 0x000fc800078e0204 */
[----:B------:R-:W-:Y:S02]  /*59c0*/  @P0 IMAD R23, R20, R14, R3 ;  /* 0x0000000e14170224 */ /* 0x000fe400078e0203 */
[----:B0-----:R-:W-:Y:S02]  /*59d0*/  IMAD R3, R6, R27, R15 ;  /* 0x0000001b06037224 */ /* 0x001fe400078e020f */
[----:B------:R-:W-:Y:S02]  /*59e0*/  IMAD R7, R4, R29, R23 ;  /* 0x0000001d04077224 */ /* 0x000fe400078e0217 */
[----:B------:R-:W-:Y:S02]  /*59f0*/  IMAD R4, R3, R21, R10 ;  /* 0x0000001503047224 */ /* 0x000fe400078e020a */
[----:B------:R-:W-:-:S03]  /*5a00*/  IMAD.MOV.U32 R6, RZ, RZ, 0x1 ;  /* 0x00000001ff067424 */ /* 0x000fc600078e00ff */
[----:B------:R-:W-:Y:S02]  /*5a10*/  SEL R9, R4, R7, !P0 ;  /* 0x0000000704097207 */ /* 0x000fe40004000000 */
[----:B------:R-:W-:-:S07]  /*5a20*/  SEL R7, R7, R4, !P0 ;  /* 0x0000000407077207 */ /* 0x000fce0004000000 */
.L_x_163:
[----:B------:R-:W-:-:S08]  /*5a30*/  NOP ;  /* 0x0000000000007918 */ /* 0x000fd00000000000 */
[----:B------:R-:W0:-:S00]  /*5a40*/  USETMAXREG.DEALLOC.CTAPOOL 0x28 ;  /* 0x00000028000079c8 */ /* 0x000e0000080e0500 */
[----:B0-----:R-:W-:-:S13]  /*5a50*/  ISETP.NE.AND P0, PT, R0, RZ, PT ;  /* 0x000000ff0000720c */ /* 0x001fda0003f05270 */
[----:B------:R-:W-:Y:S05]  /*5a60*/  @P0 EXIT ;  /* 0x000000000000094d */ /* 0x000fea0003800000 */
[----:B------:R-:W-:Y:S01]  /*5a70*/  LOP3.LUT P0, RZ, R6, 0xff, RZ, 0xc0, !PT ;  /* 0x000000ff06ff7812 */ /* 0x000fe2000780c0ff */
[----:B------:R-:W-:Y:S02]  /*5a80*/  IMAD.MOV.U32 R3, RZ, RZ, 0x1 ;  /* 0x00000001ff037424 */ /* 0x000fe400078e00ff */
[----:B------:R-:W-:-:S10]  /*5a90*/  IMAD.MOV.U32 R0, RZ, RZ, RZ ;  /* 0x000000ffff007224 */ /* 0x000fd400078e00ff */
[----:B------:R-:W-:Y:S05]  /*5aa0*/  @!P0 BRA `(.L_x_166) ;  /* 0x0000000c002c8947 */ /* 0x000fea0003800000 */
[----:B------:R-:W0:Y:S01]  /*5ab0*/  LDC R0, c[0x0][0x28c] ;  /* 0x0000a300ff007b82 */ /* 0x000e220000000800 */
[----:B------:R-:W-:Y:S01]  /*5ac0*/  ULDC UR5, c[0x0][0x600] ;  /* 0x0001800000057ab9 */ /* 0x000fe20000000800 */
[----:B------:R-:W-:Y:S01]  /*5ad0*/  ULDC UR4, c[0x0][0xc] ;  /* 0x0000030000047ab9 */ /* 0x000fe20000000800 */
[----:B------:R-:W-:Y:S01]  /*5ae0*/  UIADD3 UR16, UR5, -0x1, URZ ;  /* 0xffffffff05107890 */ /* 0x000fe2000fffe03f */
[C---:B------:R-:W-:Y:S01]  /*5af0*/  LOP3.LUT P2, RZ, R18.reuse, 0x7f, RZ, 0xc0, !PT ;  /* 0x0000007f12ff7812 */ /* 0x040fe2000784c0ff */
[----:B------:R-:W-:Y:S01]  /*5b00*/  ULDC UR6, c[0x0][0x658] ;  /* 0x0001960000067ab9 */ /* 0x000fe20000000800 */
[----:B------:R-:W-:Y:S01]  /*5b10*/  ULDC UR5, c[0x0][0x10] ;  /* 0x0000040000057ab9 */ /* 0x000fe20000000800 */
[----:B------:R-:W-:Y:S01]  /*5b20*/  UMOV UR7, 0xffffffff ;  /* 0xffffffff00077882 */ /* 0x000fe20000000000 */
[----:B------:R-:W-:Y:S01]  /*5b30*/  UMOV UR8, 0x1 ;  /* 0x0000000100087882 */ /* 0x000fe20000000000 */
[----:B------:R-:W-:Y:S01]  /*5b40*/  UIMAD.WIDE.U32 UR4, UR4, UR5, URZ ;  /* 0x00000005040472a5 */ /* 0x000fe2000f8e003f */
[----:B------:R-:W-:Y:S01]  /*5b50*/  LOP3.LUT P0, RZ, R18, 0x1f, RZ, 0xc0, !PT ;  /* 0x0000001f12ff7812 */ /* 0x000fe2000780c0ff */
[----:B------:R-:W-:Y:S01]  /*5b60*/  USHF.L.U32 UR7, UR7, UR6, URZ ;  /* 0x0000000607077299 */ /* 0x000fe2000800063f */
[----:B------:R-:W-:Y:S01]  /*5b70*/  BSSY B0, `(.L_x_166) ;  /* 0x00000be000007945 */ /* 0x000fe20003800000 */
[----:B------:R-:W-:Y:S01]  /*5b80*/  USHF.L.U32 UR18, UR8, UR6, URZ ;  /* 0x0000000608127299 */ /* 0x000fe2000800063f */
[----:B------:R-:W-:Y:S01]  /*5b90*/  IMAD.MOV.U32 R11, RZ, RZ, 0x1 ;  /* 0x00000001ff0b7424 */ /* 0x000fe200078e00ff */
[----:B------:R-:W-:Y:S01]  /*5ba0*/  LOP3.LUT R18, R19, 0x2, RZ, 0xfc, !PT ;  /* 0x0000000213127812 */ /* 0x000fe200078efcff */
[----:B------:R-:W-:Y:S01]  /*5bb0*/  ULDC UR6, c[0x0][0x14] ;  /* 0x0000050000067ab9 */ /* 0x000fe20000000800 */
[----:B------:R-:W-:Y:S01]  /*5bc0*/  PLOP3.LUT P0, PT, P0, P2, PT, 0x8a, 0x0 ;  /* 0x000000000000781c */ /* 0x000fe20000705172 */
[----:B------:R-:W-:-:S02]  /*5bd0*/  UIMAD.WIDE.U32 UR20, UR4, UR6, URZ ;  /* 0x00000006041472a5 */ /* 0x000fc4000f8e003f */
[----:B------:R-:W-:Y:S02]  /*5be0*/  UIMAD UR13, UR5, UR6, URZ ;  /* 0x00000006050d72a4 */ /* 0x000fe4000f8e023f */
[----:B------:R-:W-:Y:S01]  /*5bf0*/  ULOP3.LUT UR17, URZ, UR7, URZ, 0x33, !UPT ;  /* 0x000000073f117292 */ /* 0x000fe2000f8e333f */
[----:B0-----:R-:W-:Y:S01]  /*5c00*/  VIADD R0, R0, 0x3f ;  /* 0x0000003f00007836 */ /* 0x001fe20000000000 */
[----:B------:R-:W-:Y:S01]  /*5c10*/  UIADD3 UR13, UR21, UR13, URZ ;  /* 0x0000000d150d7290 */ /* 0x000fe2000fffe03f */
[----:B------:R-:W-:-:S03]  /*5c20*/  ULDC.64 UR22, c[0x0][0x198] ;  /* 0x0000660000167ab9 */ /* 0x000fc60000000a00 */
[----:B------:R-:W-:-:S04]  /*5c30*/  SHF.R.S32.HI R3, RZ, 0x1f, R0 ;  /* 0x0000001fff037819 */ /* 0x000fc80000011400 */
[----:B------:R-:W-:Y:S01]  /*5c40*/  LEA.HI R3, R3, R0, RZ, 0x6 ;  /* 0x0000000003037211 */ /* 0x000fe200078f30ff */
[----:B------:R-:W-:-:S03]  /*5c50*/  IMAD.MOV.U32 R0, RZ, RZ, RZ ;  /* 0x000000ffff007224 */ /* 0x000fc600078e00ff */
[----:B------:R-:W-:Y:S01]  /*5c60*/  SHF.R.S32.HI R13, RZ, 0x6, R3 ;  /* 0x00000006ff0d7819 */ /* 0x000fe20000011403 */
[----:B------:R-:W-:-:S04]  /*5c70*/  IMAD.MOV.U32 R3, RZ, RZ, 0x1 ;  /* 0x00000001ff037424 */ /* 0x000fc800078e00ff */
[----:B------:R-:W-:-:S07]  /*5c80*/  VIADD R10, R13, 0x1 ;  /* 0x000000010d0a7836 */ /* 0x000fce0000000000 */
.L_x_178:
[----:B------:R-:W-:-:S03]  /*5c90*/  UMOV UR4, 0xffffffff ;  /* 0xffffffff00047882 */ /* 0x000fc60000000000 */
[----:B------:R-:W-:Y:S05]  /*5ca0*/  BRA.DIV UR4, `(.L_x_167) ;  /* 0x0000000e044c7947 */ /* 0x000fea000b800000 */
[----:B------:R-:W-:-:S13]  /*5cb0*/  ELECT P6, URZ, PT ;  /* 0x00000000003f782f */ /* 0x000fda00038c0000 */
.L_x_187:
[----:B------:R-:W0:Y:S01]  /*5cc0*/  LDC R4, c[0x0][0x28c] ;  /* 0x0000a300ff047b82 */ /* 0x000e220000000800 */
[----:B------:R-:W-:Y:S01]  /*5cd0*/  BSSY B1, `(.L_x_168) ;  /* 0x0000035000017945 */ /* 0x000fe20003800000 */
[----:B0-----:R-:W-:-:S13]  /*5ce0*/  ISETP.LT.OR P6, PT, R4, 0x1, !P6 ;  /* 0x000000010400780c */ /* 0x001fda00077c1670 */
[----:B------:R-:W-:Y:S05]  /*5cf0*/  @P6 BRA `(.L_x_169) ;  /* 0x0000000000c86947 */ /* 0x000fea0003800000 */
[----:B------:R-:W-:Y:S02]  /*5d00*/  IMAD.SHL.U32 R14, R9, 0x80, RZ ;  /* 0x00000080090e7824 */ /* 0x000fe400078e00ff */
[----:B------:R-:W-:Y:S02]  /*5d10*/  IMAD.SHL.U32 R15, R7, 0x80, RZ ;  /* 0x00000080070f7824 */ /* 0x000fe400078e00ff */
[----:B------:R-:W-:Y:S02]  /*5d20*/  IMAD.MOV.U32 R20, RZ, RZ, RZ ;  /* 0x000000ffff147224 */ /* 0x000fe400078e00ff */
[----:B------:R-:W-:Y:S02]  /*5d30*/  IMAD.MOV.U32 R4, RZ, RZ, R10 ;  /* 0x000000ffff047224 */ /* 0x000fe400078e000a */
[----:B------:R-:W-:Y:S02]  /*5d40*/  IMAD.MOV.U32 R5, RZ, RZ, R3 ;  /* 0x000000ffff057224 */ /* 0x000fe400078e0003 */
[----:B------:R-:W-:-:S07]  /*5d50*/  IMAD.MOV.U32 R6, RZ, RZ, R0 ;  /* 0x000000ffff067224 */ /* 0x000fce00078e0000 */
.L_x_173:
[----:B------:R-:W0:Y:S01]  /*5d60*/  S2R R12, SR_CgaCtaId ;  /* 0x00000000000c7919 */ /* 0x000e220000008800 */
[----:B------:R-:W-:Y:S01]  /*5d70*/  MOV R7, 0x400 ;  /* 0x0000040000077802 */ /* 0x000fe20000000f00 */
[----:B------:R-:W1:Y:S03]  /*5d80*/  @!P2 LDC R9, c[0x0][0x500] ;  /* 0x00014000ff09ab82 */ /* 0x000e660000000800 */
[----:B0-----:R-:W-:Y:S02]  /*5d90*/  LEA R21, R12, R7, 0x18 ;  /* 0x000000070c157211 */ /* 0x001fe400078ec0ff */
[----:B------:R-:W-:-:S03]  /*5da0*/  SHF.L.U32 R7, R5, 0x1f, RZ ;  /* 0x0000001f05077819 */ /* 0x000fc600000006ff */
[----:B------:R-:W-:-:S04]  /*5db0*/  IMAD R12, R6, 0x8, R21 ;  /* 0x00000008060c7824 */ /* 0x000fc800078e0215 */
[----:B------:R-:W0:Y:S02]  /*5dc0*/  SYNCS.PHASECHK.TRANS64.TRYWAIT P1, [R12+URZ+0x10], R7 ;  /* 0x000010070c0075a7 */ /* 0x000e24000802017f */
[----:B01----:R-:W-:Y:S05]  /*5dd0*/  @!P1 BRA `(.L_x_170) ;  /* 0x0000000c00209947 */ /* 0x003fea0003800000 */
.L_x_188:
[----:B0-----:R-:W-:Y:S01]  /*5de0*/  PRMT R7, R18, 0x9910, RZ ;  /* 0x0000991012077816 */ /* 0x001fe200000000ff */
[----:B------:R0:W-:Y:S03]  /*5df0*/  @!P2 SYNCS.ARRIVE.TRANS64 RZ, [R12+URZ], R9 ;  /* 0x000000090cffa9a7 */ /* 0x0001e6000800003f */
[----:B------:R-:W-:-:S13]  /*5e00*/  ISETP.NE.AND P1, PT, R7, 0x2, PT ;  /* 0x000000020700780c */ /* 0x000fda0003f25270 */
[----:B0-----:R-:W-:Y:S05]  /*5e10*/  @P1 BRA `(.L_x_171) ;  /* 0x0000000000041947 */ /* 0x001fea0003800000 */
[----:B------:R-:W-:Y:S01]  /*5e20*/  BPT.TRAP 0x1 ;  /* 0x000000040000795c */ /* 0x000fe20000300000 */
.L_x_171:
[----:B------:R-:W-:Y:S05]  /*5e30*/  @P0 BRA `(.L_x_172) ;  /* 0x0000000000040947 */ /* 0x000fea0003800000 */
[----:B------:R-:W-:Y:S01]  /*5e40*/  BPT.TRAP 0x1 ;  /* 0x000000040000795c */ /* 0x000fe20000300000 */
.L_x_172:
[----:B------:R-:W-:Y:S01]  /*5e50*/  IMAD R21, R6, 0x2000, R21 ;  /* 0x0000200006157824 */ /* 0x000fe200078e0215 */
[----:B------:R-:W-:Y:S01]  /*5e60*/  R2UR UR9, R12 ;  /* 0x000000000c0972ca */ /* 0x000fe200000e0000 */
[----:B------:R-:W-:Y:S01]  /*5e70*/  VIADD R4, R4, 0xffffffff ;  /* 0xffffffff04047836 */ /* 0x000fe20000000000 */
[----:B------:R-:W-:Y:S01]  /*5e80*/  UIADD3 UR4, UP0, UR22, 0xf0, URZ ;  /* 0x000000f016047890 */ /* 0x000fe2000ff1e03f */
[----:B------:R-:W-:Y:S01]  /*5e90*/  R2UR UR11, R15 ;  /* 0x000000000f0b72ca */ /* 0x000fe200000e0000 */
[----:B------:R-:W-:Y:S01]  /*5ea0*/  UIADD3 UR24, UP1, UR22, 0x1f0, URZ ;  /* 0x000001f016187890 */ /* 0x000fe2000ff3e03f */
[----:B------:R-:W-:Y:S01]  /*5eb0*/  R2UR UR8, R21 ;  /* 0x00000000150872ca */ /* 0x000fe200000e0000 */
[----:B------:R-:W-:Y:S01]  /*5ec0*/  UIADD3.X UR5, URZ, UR23, URZ, UP0, !UPT ;  /* 0x000000173f057290 */ /* 0x000fe200087fe43f */
[----:B------:R-:W-:Y:S01]  /*5ed0*/  R2UR UR10, R20 ;  /* 0x00000000140a72ca */ /* 0x000fe200000e0000 */
[----:B------:R-:W-:Y:S01]  /*5ee0*/  VIADD R6, R6, 0x1 ;  /* 0x0000000106067836 */ /* 0x000fe20000000000 */
[----:B------:R-:W-:Y:S01]  /*5ef0*/  R2UR UR12, R8 ;  /* 0x00000000080c72ca */ /* 0x000fe200000e0000 */
[----:B------:R-:W-:Y:S01]  /*5f00*/  UIADD3.X UR25, URZ, UR23, URZ, UP1, !UPT ;  /* 0x000000173f197290 */ /* 0x000fe20008ffe43f */
[----:B------:R-:W-:Y:S01]  /*5f10*/  R2UR UR19, R14 ;  /* 0x000000000e1372ca */ /* 0x000fe200000e0000 */
[----:B------:R-:W-:Y:S01]  /*5f20*/  UMOV UR6, 0x0 ;  /* 0x0000000000067882 */ /* 0x000fe20000000000 */
[----:B------:R-:W-:Y:S01]  /*5f30*/  ISETP.GT.AND P3, PT, R4, 0x1, PT ;  /* 0x000000010400780c */ /* 0x000fe20003f64270 */
[----:B------:R-:W-:Y:S01]  /*5f40*/  UMOV UR7, 0x10000000 ;  /* 0x1000000000077882 */ /* 0x000fe20000000000 */
[----:B------:R-:W-:Y:S01]  /*5f50*/  ISETP.NE.AND P1, PT, R6, 0x2, PT ;  /* 0x000000020600780c */ /* 0x000fe20003f25270 */
[----:B------:R-:W-:-:S02]  /*5f60*/  VIADD R20, R20, 0x40 ;  /* 0x0000004014147836 */ /* 0x000fc40000000000 */
[----:B------:R-:W-:Y:S01]  /*5f70*/  UIADD3 UR14, UR8, 0x100, URZ ;  /* 0x00000100080e7890 */ /* 0x000fe2000fffe03f */
[----:B------:R-:W-:Y:S01]  /*5f80*/  SEL R12, RZ, 0x1, P1 ;  /* 0x00000001ff0c7807 */ /* 0x000fe20000800000 */
[----:B------:R-:W-:Y:S01]  /*5f90*/  UIADD3 UR15, UR8, 0x4100, URZ ;  /* 0x00004100080f7890 */ /* 0x000fe2000fffe03f */
[----:B------:R-:W-:Y:S02]  /*5fa0*/  SEL R6, R6, RZ, P1 ;  /* 0x000000ff06067207 */ /* 0x000fe40000800000 */
[----:B------:R-:W-:Y:S02]  /*5fb0*/  LOP3.LUT R5, R5, R12, RZ, 0x3c, !PT ;  /* 0x0000000c05057212 */ /* 0x000fe400078e3cff */
[----:B------:R-:W-:Y:S02]  /*5fc0*/  UMOV UR8, UR14 ;  /* 0x0000000e00087c82 */ /* 0x000fe40008000000 */
[----:B------:R0:W-:Y:S02]  /*5fd0*/  UTMALDG.3D [UR8], [UR4], desc[UR6] ;  /* 0x00000608040075b4 */ /* 0x0001e40008011000 */
[----:B0-----:R-:W-:Y:S01]  /*5fe0*/  UMOV UR8, UR15 ;  /* 0x0000000f00087c82 */ /* 0x001fe20008000000 */
[----:B------:R-:W-:-:S02]  /*5ff0*/  UMOV UR11, UR19 ;  /* 0x00000013000b7c82 */ /* 0x000fc40008000000 */
[----:B------:R0:W-:Y:S02]  /*6000*/  UTMALDG.3D [UR8], [UR24], desc[UR6] ;  /* 0x00000608180075b4 */ /* 0x0001e40008011000 */
[----:B0-----:R-:W-:Y:S05]  /*6010*/  @P3 BRA `(.L_x_173) ;  /* 0xfffffffc00503947 */ /* 0x001fea000383ffff */
.L_x_169:
[----:B------:R-:W-:Y:S05]  /*6020*/  BSYNC B1 ;  /* 0x0000000000017941 */ /* 0x000fea0003800000 */
.L_x_168:
[----:B------:R-:W-:Y:S01]  /*6030*/  LOP3.LUT P3, RZ, R11, 0xff, RZ, 0xc0, !PT ;  /* 0x000000ff0bff7812 */ /* 0x000fe2000786c0ff */
[----:B------:R-:W-:Y:S01]  /*6040*/  IMAD.IADD R0, R13, 0x1, R0 ;  /* 0x000000010d007824 */ /* 0x000fe200078e0200 */
[----:B------:R-:W-:Y:S01]  /*6050*/  IADD3 R16, P4, R16, UR20, RZ ;  /* 0x0000001410107c10 */ /* 0x000fe2000ff9e0ff */
[----:B------:R-:W-:Y:S01]  /*6060*/  ULDC.64 UR4, c[0x0][0x650] ;  /* 0x0001940000047ab9 */ /* 0x000fe20000000a00 */
[----:B------:R-:W-:Y:S01]  /*6070*/  BSSY B1, `(.L_x_174) ;  /* 0x000006b000017945 */ /* 0x000fe20003800000 */
[----:B------:R-:W-:Y:S01]  /*6080*/  IMAD.MOV.U32 R7, RZ, RZ, -0x1 ;  /* 0xffffffffff077424 */ /* 0x000fe200078e00ff */
[----:B------:R-:W-:Y:S01]  /*6090*/  SHF.R.U32.HI R4, RZ, 0x1, R0 ;  /* 0x00000001ff047819 */ /* 0x000fe20000011600 */
[----:B------:R-:W-:Y:S01]  /*60a0*/  IMAD.MOV.U32 R9, RZ, RZ, -0x1 ;  /* 0xffffffffff097424 */ /* 0x000fe200078e00ff */
[----:B------:R-:W-:Y:S01]  /*60b0*/  ISETP.GT.U32.AND P1, PT, R0, 0x1, PT ;  /* 0x000000010000780c */ /* 0x000fe20003f24070 */
[----:B------:R-:W-:Y:S01]  /*60c0*/  IMAD.MOV.U32 R8, RZ, RZ, -0x1 ;  /* 0xffffffffff087424 */ /* 0x000fe200078e00ff */
[----:B------:R-:W-:-:S02]  /*60d0*/  LOP3.LUT R4, R4, 0x1, RZ, 0xc0, !PT ;  /* 0x0000000104047812 */ /* 0x000fc400078ec0ff */
[----:B------:R-:W-:Y:S01]  /*60e0*/  ISETP.LT.U32.AND P1, PT, R13, 0x2, P1 ;  /* 0x000000020d00780c */ /* 0x000fe20000f21070 */
[----:B------:R-:W0:Y:S01]  /*60f0*/  @P3 S2R R6, SR_CgaCtaId ;  /* 0x0000000000063919 */ /* 0x000e220000008800 */
[----:B------:R-:W-:Y:S02]  /*6100*/  @P3 MOV R5, 0x400 ;  /* 0x0000040000053802 */ /* 0x000fe40000000f00 */
[----:B------:R-:W-:Y:S02]  /*6110*/  IADD3.X R17, R17, UR13, RZ, P4, !PT ;  /* 0x0000000d11117c10 */ /* 0x000fe4000a7fe4ff */
[----:B------:R-:W-:Y:S02]  /*6120*/  ISETP.GE.U32.AND P4, PT, R16, UR4, PT ;  /* 0x0000000410007c0c */ /* 0x000fe4000bf86070 */
[----:B------:R-:W-:Y:S02]  /*6130*/  LOP3.LUT R0, R0, 0x1, RZ, 0xc0, !PT ;  /* 0x0000000100007812 */ /* 0x000fe400078ec0ff */
[----:B------:R-:W-:-:S02]  /*6140*/  PRMT R11, RZ, 0x7610, R11 ;  /* 0x00007610ff0b7816 */ /* 0x000fc4000000000b */
[----:B0-----:R-:W-:-:S04]  /*6150*/  @P3 LEA R5, R6, R5, 0x18 ;  /* 0x0000000506053211 */ /* 0x001fc800078ec0ff */
[----:B------:R0:W-:Y:S01]  /*6160*/  @P3 SYNCS.ARRIVE.TRANS64.A1T0 RZ, [R5+URZ+0x38], RZ ;  /* 0x000038ff05ff39a7 */ /* 0x0001e2000810003f */
[----:B------:R-:W-:Y:S02]  /*6170*/  ISETP.NE.U32.AND P3, PT, R4, 0x1, PT ;  /* 0x000000010400780c */ /* 0x000fe40003f65070 */
[----:B------:R-:W-:Y:S02]  /*6180*/  SEL R4, RZ, 0x1, !P1 ;  /* 0x00000001ff047807 */ /* 0x000fe40004800000 */
[----:B------:R-:W-:Y:S02]  /*6190*/  ISETP.GE.U32.AND.EX P1, PT, R17, UR5, PT, P4 ;  /* 0x0000000511007c0c */ /* 0x000fe4000bf26140 */
[----:B------:R-:W-:-:S04]  /*61a0*/  ISETP.GT.U32.AND P3, PT, R13, 0x1, !P3 ;  /* 0x000000010d00780c */ /* 0x000fc80005f64070 */
[----:B0-----:R-:W-:-:S04]  /*61b0*/  SEL R5, RZ, 0x1, !P3 ;  /* 0x00000001ff057807 */ /* 0x001fc80005800000 */
[--C-:B------:R-:W-:Y:S02]  /*61c0*/  LOP3.LUT R3, R5, R3, R4.reuse, 0x96, !PT ;  /* 0x0000000305037212 */ /* 0x100fe400078e9604 */
[----:B------:R-:W-:Y:S01]  /*61d0*/  PRMT R4, RZ, 0x7610, R4 ;  /* 0x00007610ff047816 */ /* 0x000fe20000000004 */
[----:B------:R-:W-:Y:S06]  /*61e0*/  @P1 BRA `(.L_x_175) ;  /* 0x00000004004c1947 */ /* 0x000fec0003800000 */
[----:B------:R-:W-:Y:S01]  /*61f0*/  ULDC.64 UR4, c[0x0][0x628] ;  /* 0x00018a0000047ab9 */ /* 0x000fe20000000a00 */
[----:B------:R-:W0:Y:S01]  /*6200*/  S2R R14, SR_CTAID.X ;  /* 0x00000000000e7919 */ /* 0x000e220000002500 */
[----:B------:R-:W-:Y:S01]  /*6210*/  ISETP.NE.U32.AND P1, PT, RZ, UR4, PT ;  /* 0x00000004ff007c0c */ /* 0x000fe2000bf25070 */
[----:B------:R-:W-:Y:S01]  /*6220*/  ULDC UR7, c[0x0][0x630] ;  /* 0x00018c0000077ab9 */ /* 0x000fe20000000800 */
[----:B------:R-:W-:Y:S01]  /*6230*/  IMAD.MOV.U32 R4, RZ, RZ, R16 ;  /* 0x000000ffff047224 */ /* 0x000fe200078e0010 */
[----:B------:R-:W1:Y:S01]  /*6240*/  S2R R12, SR_CTAID.Y ;  /* 0x00000000000c7919 */ /* 0x000e620000002600 */
[----:B------:R-:W-:Y:S01]  /*6250*/  ISETP.NE.AND.EX P1, PT, RZ, UR5, PT, P1 ;  /* 0x00000005ff007c0c */ /* 0x000fe2000bf25310 */
[----:B------:R-:W-:-:S12]  /*6260*/  IMAD.MOV.U32 R5, RZ, RZ, R17 ;  /* 0x000000ffff057224 */ /* 0x000fd800078e0011 */
[----:B------:R-:W-:Y:S05]  /*6270*/  @!P1 BRA `(.L_x_176) ;  /* 0x0000000000289947 */ /* 0x000fea0003800000 */
[----:B------:R-:W-:Y:S02]  /*6280*/  ULDC UR6, c[0x0][0x634] ;  /* 0x00018d0000067ab9 */ /* 0x000fe40000000800 */
[----:B------:R-:W-:-:S05]  /*6290*/  IADD3 R9, P1, R16, UR6, RZ ;  /* 0x0000000610097c10 */ /* 0x000fca000ff3e0ff */
[----:B------:R-:W-:-:S04]  /*62a0*/  IMAD.X R15, RZ, RZ, R17, P1 ;  /* 0x000000ffff0f7224 */ /* 0x000fc800008e0611 */
[----:B------:R-:W-:-:S04]  /*62b0*/  IMAD.WIDE.U32 R6, R15, UR4, RZ ;  /* 0x000000040f067c25 */ /* 0x000fc8000f8e00ff */
[----:B------:R-:W-:-:S04]  /*62c0*/  IMAD.WIDE.U32 R6, P1, R9, UR5, R6 ;  /* 0x0000000509067c25 */ /* 0x000fc8000f820006 */
[----:B------:R-:W-:-:S04]  /*62d0*/  IMAD.WIDE.U32 R8, R9, UR4, RZ ;  /* 0x0000000409087c25 */ /* 0x000fc8000f8e00ff */
[----:B------:R-:W-:Y:S01]  /*62e0*/  IMAD.X R5, RZ, RZ, RZ, P1 ;  /* 0x000000ffff057224 */ /* 0x000fe200008e06ff */
[----:B------:R-:W-:Y:S01]  /*62f0*/  IADD3 RZ, P1, R9, R6, RZ ;  /* 0x0000000609ff7210 */ /* 0x000fe20007f3e0ff */
[----:B------:R-:W-:-:S04]  /*6300*/  IMAD.MOV.U32 R4, RZ, RZ, R7 ;  /* 0x000000ffff047224 */ /* 0x000fc800078e0007 */
[----:B------:R-:W-:-:S08]  /*6310*/  IMAD.WIDE.U32.X R4, R15, UR5, R4, P1 ;  /* 0x000000050f047c25 */ /* 0x000fd000088e0404 */
.L_x_176:
[--C-:B------:R-:W-:Y:S01]  /*6320*/  SHF.R.U64 R8, R4, UR7, R5.reuse ;  /* 0x0000000704087c19 */ /* 0x100fe20008001205 */
[----:B------:R-:W-:Y:S01]  /*6330*/  ULDC.64 UR4, c[0x0][0x620] ;  /* 0x0001880000047ab9 */ /* 0x000fe20000000a00 */
[----:B------:R-:W-:Y:S01]  /*6340*/  SHF.R.U32.HI R4, RZ, UR7, R5 ;  /* 0x00000007ff047c19 */ /* 0x000fe20008011605 */
[----:B------:R-:W2:Y:S01]  /*6350*/  LDC R25, c[0x0][0x144] ;  /* 0x00005100ff197b82 */ /* 0x000ea20000000800 */
[----:B------:R-:W-:Y:S01]  /*6360*/  IADD3 R7, P1, RZ, -R8, RZ ;  /* 0x80000008ff077210 */ /* 0x000fe20007f3e0ff */
[----:B------:R-:W-:Y:S01]  /*6370*/  ULDC.64 UR8, c[0x0][0x640] ;  /* 0x0001900000087ab9 */ /* 0x000fe20000000a00 */
[----:B0-----:R-:W-:Y:S01]  /*6380*/  I2FP.F32.U32 R9, R14 ;  /* 0x0000000e00097245 */ /* 0x001fe20000201000 */
[----:B------:R-:W-:Y:S02]  /*6390*/  ULDC UR6, c[0x0][0x608] ;  /* 0x0001820000067ab9 */ /* 0x000fe40000000800 */
[----:B------:R-:W-:Y:S01]  /*63a0*/  IMAD.X R4, RZ, RZ, ~R4, P1 ;  /* 0x000000ffff047224 */ /* 0x000fe200008e0e04 */
[----:B------:R-:W-:Y:S01]  /*63b0*/  ISETP.NE.U32.AND P1, PT, RZ, UR8, PT ;  /* 0x00000008ff007c0c */ /* 0x000fe2000bf25070 */
[----:B------:R-:W0:Y:S02]  /*63c0*/  LDC R21, c[0x0][0x148] ;  /* 0x00005200ff157b82 */ /* 0x000e240000000800 */
[----:B------:R-:W-:Y:S01]  /*63d0*/  IMAD R6, R4, UR4, RZ ;  /* 0x0000000404067c24 */ /* 0x000fe2000f8e02ff */
[----:B------:R-:W-:Y:S01]  /*63e0*/  ISETP.NE.AND.EX P1, PT, RZ, UR9, PT, P1 ;  /* 0x00000009ff007c0c */ /* 0x000fe2000bf25310 */
[----:B------:R-:W-:Y:S01]  /*63f0*/  IMAD.WIDE.U32 R4, R7, UR4, R16 ;  /* 0x0000000407047c25 */ /* 0x000fe2000f8e0010 */
[----:B------:R-:W-:-:S03]  /*6400*/  ULDC UR4, c[0x0][0x150] ;  /* 0x0000540000047ab9 */ /* 0x000fc60000000800 */
[----:B------:R-:W-:Y:S02]  /*6410*/  IMAD R7, R7, UR5, R6 ;  /* 0x0000000507077c24 */ /* 0x000fe4000f8e0206 */
[----:B------:R-:W-:Y:S01]  /*6420*/  FMUL R6, R9, UR4 ;  /* 0x0000000409067c20 */ /* 0x000fe20008400000 */
[----:B------:R-:W-:Y:S01]  /*6430*/  ULDC UR4, c[0x0][0x618] ;  /* 0x0001860000047ab9 */ /* 0x000fe20000000800 */
[----:B------:R-:W-:Y:S01]  /*6440*/  ULDC UR5, c[0x0][0x154] ;  /* 0x0000550000057ab9 */ /* 0x000fe20000000800 */
[----:B------:R-:W-:-:S03]  /*6450*/  IMAD.IADD R5, R5, 0x1, R7 ;  /* 0x0000000105057824 */ /* 0x000fc600078e0207 */
[----:B------:R-:W3:Y:S02]  /*6460*/  F2I.U32.TRUNC.NTZ R6, R6 ;  /* 0x0000000600067305 */ /* 0x000ee4000020f000 */
[----:B------:R-:W-:Y:S02]  /*6470*/  SHF.R.U64 R9, R4, UR4, R5 ;  /* 0x0000000404097c19 */ /* 0x000fe40008001205 */
[----:B-1----:R-:W-:-:S05]  /*6480*/  I2FP.F32.U32 R4, R12 ;  /* 0x0000000c00047245 */ /* 0x002fca0000201000 */
[----:B------:R-:W-:Y:S01]  /*6490*/  FMUL R22, R4, UR5 ;  /* 0x0000000504167c20 */ /* 0x000fe20008400000 */
[----:B------:R-:W-:Y:S01]  /*64a0*/  SHF.R.U32.HI R4, RZ, UR4, R5 ;  /* 0x00000004ff047c19 */ /* 0x000fe20008011605 */
[----:B------:R-:W-:-:S03]  /*64b0*/  ULDC UR4, c[0x0][0x658] ;  /* 0x0001960000047ab9 */ /* 0x000fc60000000800 */
[--C-:B------:R-:W-:Y:S01]  /*64c0*/  SHF.R.U64 R20, R9, UR6, R4.reuse ;  /* 0x0000000609147c19 */ /* 0x100fe20008001204 */
[----:B------:R-:W1:Y:S01]  /*64d0*/  F2I.U32.TRUNC.NTZ R22, R22 ;  /* 0x0000001600167305 */ /* 0x000e62000020f000 */
[----:B------:R-:W-:Y:S01]  /*64e0*/  SHF.R.U32.HI R5, RZ, UR6, R4 ;  /* 0x00000006ff057c19 */ /* 0x000fe20008011604 */
[----:B---3--:R-:W-:-:S03]  /*64f0*/  IMAD.MOV R6, RZ, RZ, -R6 ;  /* 0x000000ffff067224 */ /* 0x008fc600078e0a06 */
[--C-:B------:R-:W-:Y:S01]  /*6500*/  SHF.R.U64 R15, R20, UR4, R5.reuse ;  /* 0x00000004140f7c19 */ /* 0x100fe20008001205 */
[----:B--2---:R-:W-:Y:S01]  /*6510*/  IMAD R14, R25, R6, R14 ;  /* 0x00000006190e7224 */ /* 0x004fe200078e020e */
[----:B------:R-:W-:-:S03]  /*6520*/  SHF.R.U32.HI R23, RZ, UR4, R5 ;  /* 0x00000004ff177c19 */ /* 0x000fc60008011605 */
[----:B------:R-:W-:Y:S02]  /*6530*/  IMAD.MOV.U32 R4, RZ, RZ, R15 ;  /* 0x000000ffff047224 */ /* 0x000fe400078e000f */
[----:B------:R-:W-:Y:S01]  /*6540*/  IMAD.MOV.U32 R5, RZ, RZ, R23 ;  /* 0x000000ffff057224 */ /* 0x000fe200078e0017 */
[----:B-1----:R-:W-:Y:S06]  /*6550*/  @!P1 BRA `(.L_x_177) ;  /* 0x0000000000289947 */ /* 0x002fec0003800000 */
[----:B------:R-:W-:Y:S02]  /*6560*/  ULDC UR4, c[0x0][0x64c] ;  /* 0x0001930000047ab9 */ /* 0x000fe40000000800 */
[----:B------:R-:W-:-:S05]  /*6570*/  IADD3 R5, P1, R15, UR4, RZ ;  /* 0x000000040f057c10 */ /* 0x000fca000ff3e0ff */
[----:B------:R-:W-:-:S04]  /*6580*/  IMAD.X R23, RZ, RZ, R23, P1 ;  /* 0x000000ffff177224 */ /* 0x000fc800008e0617 */
[----:B------:R-:W-:-:S04]  /*6590*/  IMAD.WIDE.U32 R6, R23, UR8, RZ ;  /* 0x0000000817067c25 */ /* 0x000fc8000f8e00ff */
[----:B------:R-:W-:-:S04]  /*65a0*/  IMAD.WIDE.U32 R6, P1, R5, UR9, R6 ;  /* 0x0000000905067c25 */ /* 0x000fc8000f820006 */
[----:B------:R-:W-:-:S04]  /*65b0*/  IMAD.WIDE.U32 R4, R5, UR8, RZ ;  /* 0x0000000805047c25 */ /* 0x000fc8000f8e00ff */
[----:B------:R-:W-:Y:S01]  /*65c0*/  IMAD.MOV.U32 R4, RZ, RZ, R7 ;  /* 0x000000ffff047224 */ /* 0x000fe200078e0007 */
[----:B------:R-:W-:Y:S01]  /*65d0*/  IADD3 RZ, P3, R5, R6, RZ ;  /* 0x0000000605ff7210 */ /* 0x000fe20007f7e0ff */
[----:B------:R-:W-:-:S04]  /*65e0*/  IMAD.X R5, RZ, RZ, RZ, P1 ;  /* 0x000000ffff057224 */ /* 0x000fc800008e06ff */
[----:B------:R-:W-:-:S08]  /*65f0*/  IMAD.WIDE.U32.X R4, R23, UR9, R4, P3 ;  /* 0x0000000917047c25 */ /* 0x000fd000098e0404 */
.L_x_177:
[----:B------:R-:W-:Y:S01]  /*6600*/  ISETP.NE.AND P1, PT, R2, 0x1, PT ;  /* 0x000000010200780c */ /* 0x000fe20003f25270 */
[----:B------:R-:W-:Y:S01]  /*6610*/  ULDC UR4, c[0x0][0x648] ;  /* 0x0001920000047ab9 */ /* 0x000fe20000000800 */
[----:B------:R-:W-:Y:S01]  /*6620*/  LOP3.LUT R20, R20, UR17, RZ, 0xc0, !PT ;  /* 0x0000001114147c12 */ /* 0x000fe2000f8ec0ff */
[----:B------:R-:W-:Y:S01]  /*6630*/  IMAD.MOV R22, RZ, RZ, -R22 ;  /* 0x000000ffff167224 */ /* 0x000fe200078e0a16 */
[----:B------:R-:W-:Y:S01]  /*6640*/  SHF.R.U64 R5, R4, UR4, R5 ;  /* 0x0000000404057c19 */ /* 0x000fe20008001205 */
[----:B------:R-:W-:Y:S01]  /*6650*/  ULDC UR4, c[0x0][0x638] ;  /* 0x00018e0000047ab9 */ /* 0x000fe20000000800 */
[----:B------:R-:W-:Y:S01]  /*6660*/  LOP3.LUT R6, R9, UR16, RZ, 0xc0, !PT ;  /* 0x0000001009067c12 */ /* 0x000fe2000f8ec0ff */
[----:B------:R-:W-:Y:S02]  /*6670*/  ULDC UR5, c[0x0][0x610] ;  /* 0x0001840000057ab9 */ /* 0x000fe40000000800 */
[----:B------:R-:W-:Y:S02]  /*6680*/  IMAD.MOV R4, RZ, RZ, -R5 ;  /* 0x000000ffff047224 */ /* 0x000fe400078e0a05 */
[----:B------:R-:W-:-:S02]  /*6690*/  IMAD R5, R5, UR18, R20 ;  /* 0x0000001205057c24 */ /* 0x000fc4000f8e0214 */
[----:B0-----:R-:W-:Y:S02]  /*66a0*/  @P1 IMAD R14, R21, R22, R12 ;  /* 0x00000016150e1224 */ /* 0x001fe400078e020c */
[----:B------:R-:W-:Y:S01]  /*66b0*/  IMAD R15, R4, UR4, R15 ;  /* 0x00000004040f7c24 */ /* 0x000fe2000f8e020f */
[----:B------:R-:W-:Y:S01]  /*66c0*/  ULDC UR4, c[0x0][0x600] ;  /* 0x0001800000047ab9 */ /* 0x000fe20000000800 */
[----:B------:R-:W-:Y:S02]  /*66d0*/  IMAD R14, R5, UR5, R14 ;  /* 0x00000005050e7c24 */ /* 0x000fe4000f8e020e */
[----:B------:R-:W-:Y:S02]  /*66e0*/  IMAD R15, R15, UR4, R6 ;  /* 0x000000040f0f7c24 */ /* 0x000fe4000f8e0206 */
[----:B------:R-:W-:-:S03]  /*66f0*/  IMAD.MOV.U32 R4, RZ, RZ, 0x1 ;  /* 0x00000001ff047424 */ /* 0x000fc600078e00ff */
[----:B------:R-:W-:Y:S02]  /*6700*/  SEL R9, R15, R14, !P1 ;  /* 0x0000000e0f097207 */ /* 0x000fe40004800000 */
[----:B------:R-:W-:-:S07]  /*6710*/  SEL R7, R14, R15, !P1 ;  /* 0x0000000f0e077207 */ /* 0x000fce0004800000 */
.L_x_175:
[----:B------:R-:W-:Y:S05]  /*6720*/  BSYNC B1 ;  /* 0x0000000000017941 */ /* 0x000fea0003800000 */
.L_x_174:
[----:B------:R-:W-:-:S13]  /*6730*/  LOP3.LUT P1, RZ, R4, 0xff, RZ, 0xc0, !PT ;  /* 0x000000ff04ff7812 */ /* 0x000fda000782c0ff */
[----:B------:R-:W-:Y:S05]  /*6740*/  @P1 BRA `(.L_x_178) ;  /* 0xfffffff400501947 */ /* 0x000fea000383ffff */
[----:B------:R-:W-:Y:S05]  /*6750*/  BSYNC B0 ;  /* 0x0000000000007941 */ /* 0x000fea0003800000 */
.L_x_166:
[----:B------:R-:W-:-:S03]  /*6760*/  UMOV UR4, 0xffffffff ;  /* 0xffffffff00047882 */ /* 0x000fc60000000000 */
[----:B------:R-:W-:Y:S05]  /*6770*/  BRA.DIV UR4, `(.L_x_179) ;  /* 0x0000000204cc7947 */ /* 0x000fea000b800000 */
[----:B------:R-:W-:-:S13]  /*6780*/  ELECT P6, URZ, PT ;  /* 0x00000000003f782f */ /* 0x000fda00038c0000 */
.L_x_191:
[----:B------:R-:W-:Y:S04]  /*6790*/  BSSY B0, `(.L_x_180) ;  /* 0x0000019000007945 */ /* 0x000fe80003800000 */
[----:B------:R-:W-:Y:S05]  /*67a0*/  @!P6 BRA `(.L_x_181) ;  /* 0x00000000005ce947 */ /* 0x000fea0003800000 */
[----:B------:R-:W-:-:S04]  /*67b0*/  LOP3.LUT R19, R19, 0x2, RZ, 0xfc, !PT ;  /* 0x0000000213137812 */ /* 0x000fc800078efcff */
[----:B------:R-:W-:-:S13]  /*67c0*/  ISETP.NE.AND P0, PT, R19, 0x3, PT ;  /* 0x000000031300780c */ /* 0x000fda0003f05270 */
[----:B------:R-:W-:Y:S05]  /*67d0*/  @!P0 BRA `(.L_x_182) ;  /* 0x0000000000048947 */ /* 0x000fea0003800000 */
[----:B------:R-:W-:Y:S01]  /*67e0*/  BPT.TRAP 0x1 ;  /* 0x000000040000795c */ /* 0x000fe20000300000 */
.L_x_182:
[----:B------:R-:W0:Y:S01]  /*67f0*/  S2R R5, SR_CgaCtaId ;  /* 0x0000000000057919 */ /* 0x000e220000008800 */
[----:B------:R-:W-:Y:S02]  /*6800*/  MOV R2, 0x400 ;  /* 0x0000040000027802 */ /* 0x000fe40000000f00 */
[----:B------:R-:W-:Y:S02]  /*6810*/  SHF.L.U32 R4, R3, 0x1f, RZ ;  /* 0x0000001f03047819 */ /* 0x000fe400000006ff */
[----:B0-----:R-:W-:-:S05]  /*6820*/  LEA R5, R5, R2, 0x18 ;  /* 0x0000000205057211 */ /* 0x001fca00078ec0ff */
[----:B------:R-:W-:-:S04]  /*6830*/  VIADD R5, R5, 0x10 ;  /* 0x0000001005057836 */ /* 0x000fc80000000000 */
[C---:B------:R-:W-:Y:S02]  /*6840*/  IMAD R7, R0.reuse, 0x8, R5 ;  /* 0x0000000800077824 */ /* 0x040fe400078e0205 */
[----:B------:R-:W-:Y:S02]  /*6850*/  VIADD R0, R0, 0x1 ;  /* 0x0000000100007836 */ /* 0x000fe40000000000 */
[----:B------:R-:W0:Y:S03]  /*6860*/  SYNCS.PHASECHK.TRANS64.TRYWAIT P0, [R7+URZ], R4 ;  /* 0x00000004070075a7 */ /* 0x000e26000800017f */
[----:B------:R-:W-:-:S04]  /*6870*/  ISETP.NE.AND P1, PT, R0, 0x2, PT ;  /* 0x000000020000780c */ /* 0x000fc80003f25270 */
[----:B------:R-:W-:Y:S02]  /*6880*/  SEL R2, RZ, 0x1, P1 ;  /* 0x00000001ff027807 */ /* 0x000fe40000800000 */
[----:B------:R-:W-:Y:S02]  /*6890*/  SEL R0, R0, RZ, P1 ;  /* 0x000000ff00007207 */ /* 0x000fe40000800000 */
[----:B------:R-:W-:Y:S01]  /*68a0*/  LOP3.LUT R2, R3, R2, RZ, 0x3c, !PT ;  /* 0x0000000203027212 */ /* 0x000fe200078e3cff */
[----:B0-----:R-:W-:Y:S06]  /*68b0*/  @!P0 BRA `(.L_x_183) ;  /* 0x00000000009c8947 */ /* 0x001fec0003800000 */
.L_x_192:
[----:B------:R-:W-:Y:S01]  /*68c0*/  IMAD R5, R0, 0x8, R5 ;  /* 0x0000000800057824 */ /* 0x000fe200078e0205 */
[----:B------:R-:W-:-:S07]  /*68d0*/  SHF.L.U32 R0, R2, 0x1f, RZ ;  /* 0x0000001f02007819 */ /* 0x000fce00000006ff */
.L_x_184:
[----:B-1----:R1:W2:Y:S02]  /*68e0*/  SYNCS.PHASECHK.TRANS64.TRYWAIT P0, [R5+URZ], R0 ;  /* 0x00000000050075a7 */ /* 0x0022a4000800017f */
[----:B--2---:R-:W-:Y:S05]  /*68f0*/  @!P0 NANOSLEEP.SYNCS 0x989680 ;  /* 0x009896800000895d */ /* 0x004fea0003900000 */
[----:B------:R-:W2:Y:S02]  /*6900*/  @!P0 SYNCS.PHASECHK.TRANS64 P0, [R5+URZ], R0 ;  /* 0x00000000050085a7 */ /* 0x000ea4000800007f */
[----:B--2---:R-:W-:Y:S05]  /*6910*/  @!P0 BRA `(.L_x_184) ;  /* 0xfffffffc00f08947 */ /* 0x004fea000383ffff */
.L_x_181:
[----:B------:R-:W-:Y:S05]  /*6920*/  BSYNC B0 ;  /* 0x0000000000007941 */ /* 0x000fea0003800000 */
.L_x_180:
[----:B------:R-:W-:Y:S05]  /*6930*/  EXIT ;  /* 0x000000000000794d */ /* 0x000fea0003800000 */
.L_x_17:
[----:B---3--:R3:W4:Y:S02]  /*6940*/  SYNCS.PHASECHK.TRANS64.TRYWAIT P1, [R3+URZ], R0 ;  /* 0x00000000030075a7 */ /* 0x008724000802017f */
[----:B----4-:R-:W-:Y:S05]  /*6950*/  @!P1 NANOSLEEP.SYNCS 0x989680 ;  /* 0x009896800000995d */ /* 0x010fea0003900000 */
[----:B------:R-:W4:Y:S02]  /*6960*/  @!P1 SYNCS.PHASECHK.TRANS64 P1, [R3+URZ], R0 ;  /* 0x00000000030095a7 */ /* 0x000f24000802007f */
[----:B----4-:R-:W-:Y:S05]  /*6970*/  @!P1 BRA `(.L_x_17) ;  /* 0xfffffffc00f09947 */ /* 0x010fea000383ffff */
[----:B------:R-:W-:Y:S05]  /*6980*/  BRA `(.L_x_16) ;  /* 0xffffffa800207947 */ /* 0x000fea000383ffff */
.L_x_22:
[----:B-1----:R1:W2:Y:S02]  /*6990*/  SYNCS.PHASECHK.TRANS64.TRYWAIT P1, [R5+URZ], R4 ;  /* 0x00000004050075a7 */ /* 0x0022a4000802017f */
[----:B--2---:R-:W-:Y:S05]  /*69a0*/  @!P1 NANOSLEEP.SYNCS 0x989680 ;  /* 0x009896800000995d */ /* 0x004fea0003900000 */
[----:B------:R-:W2:Y:S02]  /*69b0*/  @!P1 SYNCS.PHASECHK.TRANS64 P1, [R5+URZ], R4 ;  /* 0x00000004050095a7 */ /* 0x000ea4000802007f */
[----:B--2---:R-:W-:Y:S05]  /*69c0*/  @!P1 BRA `(.L_x_22) ;  /* 0xfffffffc00f09947 */ /* 0x004fea000383ffff */
[----:B------:R-:W-:Y:S05]  /*69d0*/  BRA `(.L_x_21) ;  /* 0xffffffa800d07947 */ /* 0x000fea000383ffff */
.L_x_167:
[----:B------:R-:W-:Y:S01]  /*69e0*/  BSSY B1, `(.L_x_185) ;  /* 0x0000006000017945 */ /* 0x000fe20003800000 */
[----:B------:R-:W-:-:S07]  /*69f0*/  IMAD.MOV.U32 R15, RZ, RZ, -0x1 ;  /* 0xffffffffff0f7424 */ /* 0x000fce00078e00ff */
[----:B------:R-:W-:Y:S05]  /*6a00*/  WARPSYNC.COLLECTIVE R15, `(.L_x_186) ;  /* 0x000000000f0c7348 */ /* 0x000fea0003c00000 */
[----:B------:R-:W-:Y:S02]  /*6a10*/  ELECT P6, UR62, PT ;  /* 0x00000000003e782f */ /* 0x000fe400038c0000 */
[----:B------:R-:W-:Y:S01]  /*6a20*/  MOV R14, UR62 ;  /* 0x0000003e000e7c02 */ /* 0x000fe20008000f00 */
[----:B------:R-:W-:Y:S10]  /*6a30*/  ENDCOLLECTIVE ;  /* 0x000000000000791b */ /* 0x000ff40003800000 */
.L_x_186:
[----:B------:R-:W-:Y:S05]  /*6a40*/  BSYNC B1 ;  /* 0x0000000000017941 */ /* 0x000fea0003800000 */
.L_x_185:
[----:B------:R-:W-:Y:S05]  /*6a50*/  BRA `(.L_x_187) ;  /* 0xfffffff000987947 */ /* 0x000fea000383ffff */
.L_x_170:
[----:B0-----:R0:W1:Y:S02]  /*6a60*/  SYNCS.PHASECHK.TRANS64.TRYWAIT P1, [R12+URZ+0x10], R7 ;  /* 0x000010070c0075a7 */ /* 0x001064000802017f */
[----:B-1----:R-:W-:Y:S05]  /*6a70*/  @!P1 NANOSLEEP.SYNCS 0x989680 ;  /* 0x009896800000995d */ /* 0x002fea0003900000 */
[----:B------:R-:W1:Y:S02]  /*6a80*/  @!P1 SYNCS.PHASECHK.TRANS64 P1, [R12+URZ+0x10], R7 ;  /* 0x000010070c0095a7 */ /* 0x000e64000802007f */
[----:B-1----:R-:W-:Y:S05]  /*6a90*/  @!P1 BRA `(.L_x_170) ;  /* 0xfffffffc00f09947 */ /* 0x002fea000383ffff */
[----:B------:R-:W-:Y:S05]  /*6aa0*/  BRA `(.L_x_188) ;  /* 0xfffffff000cc7947 */ /* 0x000fea000383ffff */
.L_x_179:
[----:B------:R-:W-:Y:S01]  /*6ab0*/  BSSY B0, `(.L_x_189) ;  /* 0x0000006000007945 */ /* 0x000fe20003800000 */
[----:B------:R-:W-:-:S07]  /*6ac0*/  IMAD.MOV.U32 R15, RZ, RZ, -0x1 ;  /* 0xffffffffff0f7424 */ /* 0x000fce00078e00ff */
[----:B------:R-:W-:Y:S05]  /*6ad0*/  WARPSYNC.COLLECTIVE R15, `(.L_x_190) ;  /* 0x000000000f0c7348 */ /* 0x000fea0003c00000 */
[----:B------:R-:W-:Y:S02]  /*6ae0*/  ELECT P6, UR62, PT ;  /* 0x00000000003e782f */ /* 0x000fe400038c0000 */
[----:B------:R-:W-:Y:S01]  /*6af0*/  MOV R14, UR62 ;  /* 0x0000003e000e7c02 */ /* 0x000fe20008000f00 */
[----:B------:R-:W-:Y:S10]  /*6b00*/  ENDCOLLECTIVE ;  /* 0x000000000000791b */ /* 0x000ff40003800000 */
.L_x_190:
[----:B------:R-:W-:Y:S05]  /*6b10*/  BSYNC B0 ;  /* 0x0000000000007941 */ /* 0x000fea0003800000 */
.L_x_189:
[----:B------:R-:W-:Y:S05]  /*6b20*/  BRA `(.L_x_191) ;  /* 0xfffffffc00187947 */ /* 0x000fea000383ffff */
.L_x_183:
[----:B0-----:R0:W1:Y:S02]  /*6b30*/  SYNCS.PHASECHK.TRANS64.TRYWAIT P0, [R7+URZ], R4 ;  /* 0x00000004070075a7 */ /* 0x001064000800017f */
[----:B-1----:R-:W-:Y:S05]  /*6b40*/  @!P0 NANOSLEEP.SYNCS 0x989680 ;  /* 0x009896800000895d */ /* 0x002fea0003900000 */
[----:B------:R-:W1:Y:S02]  /*6b50*/  @!P0 SYNCS.PHASECHK.TRANS64 P0, [R7+URZ], R4 ;  /* 0x00000004070085a7 */ /* 0x000e64000800007f */
[----:B-1----:R-:W-:Y:S05]  /*6b60*/  @!P0 BRA `(.L_x_183) ;  /* 0xfffffffc00f08947 */ /* 0x002fea000383ffff */
[----:B------:R-:W-:Y:S05]  /*6b70*/  BRA `(.L_x_192) ;  /* 0xfffffffc00507947 */ /* 0x000fea000383ffff */
.L_x_193:
[----:B------:R-:W-:-:S00]  /*6b80*/  BRA `(.L_x_193) ;  /* 0xfffffffc00fc7947 */ /* 0x000fc0000383ffff */
[----:B------:R-:W-:-:S00]  /*6b90*/  NOP ;  /* 0x0000000000007918 */ /* 0x000fc00000000000 */
        /* <DEDUP_REMOVED lines=14> */
.L_x_194:


//--------------------- .nv.global.init           --------------------------
	.section	.nv.global.init,"aw",@progbits
.nv.global.init:
	.type		$str$22,@object
	.size		$str$22,($str$23 - $str$22)
$str$22:
        /*0000*/ 	.byte	0x6b, 0x5f, 0x74, 0x69, 0x6c, 0x65, 0x5f, 0x63, 0x6f, 0x75, 0x6e, 0x74, 0x20, 0x3e, 0x3d, 0x20
        /*0010*/ 	.byte	0x31, 0x00
	.type		$str$23,@object
	.size		$str$23,(__unnamed_1 - $str$23)
$str$23:
        /*0012*/ 	.byte	0x2f, 0x74, 0x6d, 0x70, 0x2f, 0x63, 0x75, 0x74, 0x6c, 0x61, 0x73, 0x73, 0x5f, 0x73, 0x77, 0x65
        /*0022*/ 	.byte	0x65, 0x70, 0x5f, 0x73, 0x72, 0x63, 0x2f, 0x69, 0x6e, 0x63, 0x6c, 0x75, 0x64, 0x65, 0x2f, 0x63
        /*0032*/ 	.byte	0x75, 0x74, 0x6c, 0x61, 0x73, 0x73, 0x2f, 0x67, 0x65, 0x6d, 0x6d, 0x2f, 0x63, 0x6f, 0x6c, 0x6c
        /*0042*/ 	.byte	0x65, 0x63, 0x74, 0x69, 0x76, 0x65, 0x2f, 0x73, 0x6d, 0x39, 0x30, 0x5f, 0x6d, 0x6d, 0x61, 0x5f
        /*0052*/ 	.byte	0x74, 0x6d, 0x61, 0x5f, 0x67, 0x6d, 0x6d, 0x61, 0x5f, 0x73, 0x73, 0x5f, 0x77, 0x61, 0x72, 0x70
        /*0062*/ 	.byte	0x73, 0x70, 0x65, 0x63, 0x69, 0x61, 0x6c, 0x69, 0x7a, 0x65, 0x64, 0x2e, 0x68, 0x70, 0x70, 0x00
	.type		__unnamed_1,@object
	.size		__unnamed_1,(.L_0 - __unnamed_1)
__unnamed_1:
        /*0072*/ 	.byte	0x76, 0x6f, 0x69, 0x64, 0x20, 0x63, 0x75, 0x74, 0x6c, 0x61, 0x73, 0x73, 0x3a, 0x3a, 0x67, 0x65
        /* <DEDUP_REMOVED lines=171> */
        /*0b32*/ 	.byte	0x75, 0x74, 0x65, 0x3a, 0x3a, 0x69, 0x64, 0x65, 0x6e, 0x74, 0x69, 0x74, 0x79, 0x5d, 0x00
.L_0:


//--------------------- .nv.shared._ZN7cutlass13device_kernelINS_4gemm6kernel13GemmUniversalIN4cute5tupleIJiiiiEEENS1_10collective13CollectiveMmaINS1_34MainloopSm90TmaGmmaWarpSpecializedILi2ENS5_IJNS4_1CILi1EEESB_SB_EEENS1_35KernelTmaWarpSpecializedCooperativeEEENS5_IJNSA_ILi128EEESF_NSA_ILi64EEEEEEaNS5_IJlSB_lEEEaSI_NS4_8TiledMMAINS4_8MMA_AtomIJNS4_4SM904GMMA27MMA_64x128x32_S32S8S8_SS_TNEEEENS4_6LayoutINS5_IJNSA_ILi2EEESB_SB_EEENS5_IJSB_NSA_ILi0EEESS_EEEEENS5_IJNS4_10UnderscoreESV_SV_EEEEENS4_13SM90_TMA_LOADENS4_14ComposedLayoutINS4_7SwizzleILi2ELi4ELi3EEENS4_18smem_ptr_flag_bitsILi8EEENSP_INS5_IJNSA_ILi8EEESG_EEENS5_IJSG_SB_EEEEEEEvNS4_8identityESY_S18_vS19_EENS_8epilogue10collective6detail29Sm90TmaWarpSpecializedAdapterINS1C_15DefaultEpilogueIaSI_SI_NS1B_6thread17LinearCombinationIaLi1EiiLNS1G_9ScaleType4KindE0ELNS_15FloatRoundStyleE2EaEENS1_15EpilogueDefaultEEEEEvvEEEEvNT_6ParamsE --------------------------
	.section	.nv.shared._ZN7cutlass13device_kernelINS_4gemm6kernel13GemmUniversalIN4cute5tupleIJiiiiEEENS1_10collective13CollectiveMmaINS1_34MainloopSm90TmaGmmaWarpSpecializedILi2ENS5_IJNS4_1CILi1EEESB_SB_EEENS1_35KernelTmaWarpSpecializedCooperativeEEENS5_IJNSA_ILi128EEESF_NSA_ILi64EEEEEEaNS5_IJlSB_lEEEaSI_NS4_8TiledMMAINS4_8MMA_AtomIJNS4_4SM904GMMA27MMA_64x128x32_S32S8S8_SS_TNEEEENS4_6LayoutINS5_IJNSA_ILi2EEESB_SB_EEENS5_IJSB_NSA_ILi0EEESS_EEEEENS5_IJNS4_10UnderscoreESV_SV_EEEEENS4_13SM90_TMA_LOADENS4_14ComposedLayoutINS4_7SwizzleILi2ELi4ELi3EEENS4_18smem_ptr_flag_bitsILi8EEENSP_INS5_IJNSA_ILi8EEESG_EEENS5_IJSG_SB_EEEEEEEvNS4_8identityESY_S18_vS19_EENS_8epilogue10collective6detail29Sm90TmaWarpSpecializedAdapterINS1C_15DefaultEpilogueIaSI_SI_NS1B_6thread17LinearCombinationIaLi1EiiLNS1G_9ScaleType4KindE0ELNS_15FloatRoundStyleE2EaEENS1_15EpilogueDefaultEEEEEvvEEEEvNT_6ParamsE,"aw",@nobits
	.sectionflags	@""
	.align	16
	.zero		1024


//--------------------- .nv.shared.reserved.0     --------------------------
	.section	.nv.shared.reserved.0,"aw",@nobits
	.weak		__nv_reservedSMEM_offset_0_alias
	.size		__nv_reservedSMEM_offset_0_alias, 0, 0
	.other		__nv_reservedSMEM_offset_0_alias,@"STO_CUDA_RESERVED_SHARED STV_DEFAULT"
__nv_reservedSMEM_offset_0_alias:
	.zero		0


//--------------------- .nv.global                --------------------------
	.section	.nv.global,"aw",@nobits
.nv.global:
	.type		_ZN40_INTERNAL_1a77e22f_4_k_cu_228cc1fa_303754cute1_E,@object
	.size		_ZN40_INTERNAL_1a77e22f_4_k_cu_228cc1fa_303754cute1_E,(_ZN40_INTERNAL_1a77e22f_4_k_cu_228cc1fa_303754cuda3std3__45__cpo6cbeginE - _ZN40_INTERNAL_1a77e22f_4_k_cu_228cc1fa_303754cute1_E)
_ZN40_INTERNAL_1a77e22f_4_k_cu_228cc1fa_303754cute1_E:
	.zero		1
	.type		_ZN40_INTERNAL_1a77e22f_4_k_cu_228cc1fa_303754cuda3std3__45__cpo6cbeginE,@object
	.size		_ZN40_INTERNAL_1a77e22f_4_k_cu_228cc1fa_303754cuda3std3__45__cpo6cbeginE,(_ZN40_INTERNAL_1a77e22f_4_k_cu_228cc1fa_303754cuda3std3__48in_placeE - _ZN40_INTERNAL_1a77e22f_4_k_cu_228cc1fa_303754cuda3std3__45__cpo6cbeginE)
_ZN40_INTERNAL_1a77e22f_4_k_cu_228cc1fa_303754cuda3std3__45__cpo6cbeginE:
	.zero		1
	.type		_ZN40_INTERNAL_1a77e22f_4_k_cu_228cc1fa_303754cuda3std3__48in_placeE,@object
	.size		_ZN40_INTERNAL_1a77e22f_4_k_cu_228cc1fa_303754cuda3std3__48in_placeE,(_ZN40_INTERNAL_1a77e22f_4_k_cu_228cc1fa_303754cuda3std6ranges3__45__cpo9iter_moveE - _ZN40_INTERNAL_1a77e22f_4_k_cu_228cc1fa_303754cuda3std3__48in_placeE)
_ZN40_INTERNAL_1a77e22f_4_k_cu_228cc1fa_303754cuda3std3__48in_placeE:
	.zero		1
	.type		_ZN40_INTERNAL_1a77e22f_4_k_cu_228cc1fa_303754cuda3std6ranges3__45__cpo9iter_moveE,@object
	.size		_ZN40_INTERNAL_1a77e22f_4_k_cu_228cc1fa_303754cuda3std6ranges3__45__cpo9iter_moveE,(_ZN40_INTERNAL_1a77e22f_4_k_cu_228cc1fa_303754cuda3std3__45__cpo5beginE - _ZN40_INTERNAL_1a77e22f_4_k_cu_228cc1fa_303754cuda3std6ranges3__45__cpo9iter_moveE)
_ZN40_INTERNAL_1a77e22f_4_k_cu_228cc1fa_303754cuda3std6ranges3__45__cpo9iter_moveE:
	.zero		1
	.type		_ZN40_INTERNAL_1a77e22f_4_k_cu_228cc1fa_303754cuda3std3__45__cpo5beginE,@object
	.size		_ZN40_INTERNAL_1a77e22f_4_k_cu_228cc1fa_303754cuda3std3__45__cpo5beginE,(_ZN40_INTERNAL_1a77e22f_4_k_cu_228cc1fa_303754cuda3std3__442_GLOBAL__N__1a77e22f_4_k_cu_228cc1fa_303756ignoreE - _ZN40_INTERNAL_1a77e22f_4_k_cu_228cc1fa_303754cuda3std3__45__cpo5beginE)
_ZN40_INTERNAL_1a77e22f_4_k_cu_228cc1fa_303754cuda3std3__45__cpo5beginE:
	.zero		1
	.type		_ZN40_INTERNAL_1a77e22f_4_k_cu_228cc1fa_303754cuda3std3__442_GLOBAL__N__1a77e22f_4_k_cu_228cc1fa_303756ignoreE,@object
	.size		_ZN40_INTERNAL_1a77e22f_4_k_cu_228cc1fa_303754cuda3std3__442_GLOBAL__N__1a77e22f_4_k_cu_228cc1fa_303756ignoreE,(_ZN40_INTERNAL_1a77e22f_4_k_cu_228cc1fa_303754cute7productE - _ZN40_INTERNAL_1a77e22f_4_k_cu_228cc1fa_303754cuda3std3__442_GLOBAL__N__1a77e22f_4_k_cu_228cc1fa_303756ignoreE)
_ZN40_INTERNAL_1a77e22f_4_k_cu_228cc1fa_303754cuda3std3__442_GLOBAL__N__1a77e22f_4_k_cu_228cc1fa_303756ignoreE:
	.zero		1
	.type		_ZN40_INTERNAL_1a77e22f_4_k_cu_228cc1fa_303754cute7productE,@object
	.size		_ZN40_INTERNAL_1a77e22f_4_k_cu_228cc1fa_303754cute7productE,(_ZN40_INTERNAL_1a77e22f_4_k_cu_228cc1fa_303754cuda3std3__45__cpo3endE - _ZN40_INTERNAL_1a77e22f_4_k_cu_228cc1fa_303754cute7productE)
_ZN40_INTERNAL_1a77e22f_4_k_cu_228cc1fa_303754cute7productE:
	.zero		1
	.type		_ZN40_INTERNAL_1a77e22f_4_k_cu_228cc1fa_303754cuda3std3__45__cpo3endE,@object
	.size		_ZN40_INTERNAL_1a77e22f_4_k_cu_228cc1fa_303754cuda3std3__45__cpo3endE,(_ZN40_INTERNAL_1a77e22f_4_k_cu_228cc1fa_303754cuda3std3__419piecewise_constructE - _ZN40_INTERNAL_1a77e22f_4_k_cu_228cc1fa_303754cuda3std3__45__cpo3endE)
_ZN40_INTERNAL_1a77e22f_4_k_cu_228cc1fa_303754cuda3std3__45__cpo3endE:
	.zero		1
	.type		_ZN40_INTERNAL_1a77e22f_4_k_cu_228cc1fa_303754cuda3std3__419piecewise_constructE,@object
	.size		_ZN40_INTERNAL_1a77e22f_4_k_cu_228cc1fa_303754cuda3std3__419piecewise_constructE,(_ZN40_INTERNAL_1a77e22f_4_k_cu_228cc1fa_303754cuda3std3__45__cpo4cendE - _ZN40_INTERNAL_1a77e22f_4_k_cu_228cc1fa_303754cuda3std3__419piecewise_constructE)
_ZN40_INTERNAL_1a77e22f_4_k_cu_228cc1fa_303754cuda3std3__419piecewise_constructE:
	.zero		1
	.type		_ZN40_INTERNAL_1a77e22f_4_k_cu_228cc1fa_303754cuda3std3__45__cpo4cendE,@object
	.size		_ZN40_INTERNAL_1a77e22f_4_k_cu_228cc1fa_303754cuda3std3__45__cpo4cendE,(_ZN40_INTERNAL_1a77e22f_4_k_cu_228cc1fa_303754cuda3std6ranges3__45__cpo4swapE - _ZN40_INTERNAL_1a77e22f_4_k_cu_228cc1fa_303754cuda3std3__45__cpo4cendE)
_ZN40_INTERNAL_1a77e22f_4_k_cu_228cc1fa_303754cuda3std3__45__cpo4cendE:
	.zero		1
	.type		_ZN40_INTERNAL_1a77e22f_4_k_cu_228cc1fa_303754cuda3std6ranges3__45__cpo4swapE,@object
	.size		_ZN40_INTERNAL_1a77e22f_4_k_cu_228cc1fa_303754cuda3std6ranges3__45__cpo4swapE,(.L_8 - _ZN40_INTERNAL_1a77e22f_4_k_cu_228cc1fa_303754cuda3std6ranges3__45__cpo4swapE)
_ZN40_INTERNAL_1a77e22f_4_k_cu_228cc1fa_303754cuda3std6ranges3__45__cpo4swapE:
	.zero		1
.L_8:


//--------------------- .nv.constant0._ZN7cutlass13device_kernelINS_4gemm6kernel13GemmUniversalIN4cute5tupleIJiiiiEEENS1_10collective13CollectiveMmaINS1_34MainloopSm90TmaGmmaWarpSpecializedILi2ENS5_IJNS4_1CILi1EEESB_SB_EEENS1_35KernelTmaWarpSpecializedCooperativeEEENS5_IJNSA_ILi128EEESF_NSA_ILi64EEEEEEaNS5_IJlSB_lEEEaSI_NS4_8TiledMMAINS4_8MMA_AtomIJNS4_4SM904GMMA27MMA_64x128x32_S32S8S8_SS_TNEEEENS4_6LayoutINS5_IJNSA_ILi2EEESB_SB_EEENS5_IJSB_NSA_ILi0EEESS_EEEEENS5_IJNS4_10UnderscoreESV_SV_EEEEENS4_13SM90_TMA_LOADENS4_14ComposedLayoutINS4_7SwizzleILi2ELi4ELi3EEENS4_18smem_ptr_flag_bitsILi8EEENSP_INS5_IJNSA_ILi8EEESG_EEENS5_IJSG_SB_EEEEEEEvNS4_8identityESY_S18_vS19_EENS_8epilogue10collective6detail29Sm90TmaWarpSpecializedAdapterINS1C_15DefaultEpilogueIaSI_SI_NS1B_6thread17LinearCombinationIaLi1EiiLNS1G_9ScaleType4KindE0ELNS_15FloatRoundStyleE2EaEENS1_15EpilogueDefaultEEEEEvvEEEEvNT_6ParamsE --------------------------
	.section	.nv.constant0._ZN7cutlass13device_kernelINS_4gemm6kernel13GemmUniversalIN4cute5tupleIJiiiiEEENS1_10collective13CollectiveMmaINS1_34MainloopSm90TmaGmmaWarpSpecializedILi2ENS5_IJNS4_1CILi1EEESB_SB_EEENS1_35KernelTmaWarpSpecializedCooperativeEEENS5_IJNSA_ILi128EEESF_NSA_ILi64EEEEEEaNS5_IJlSB_lEEEaSI_NS4_8TiledMMAINS4_8MMA_AtomIJNS4_4SM904GMMA27MMA_64x128x32_S32S8S8_SS_TNEEEENS4_6LayoutINS5_IJNSA_ILi2EEESB_SB_EEENS5_IJSB_NSA_ILi0EEESS_EEEEENS5_IJNS4_10UnderscoreESV_SV_EEEEENS4_13SM90_TMA_LOADENS4_14ComposedLayoutINS4_7SwizzleILi2ELi4ELi3EEENS4_18smem_ptr_flag_bitsILi8EEENSP_INS5_IJNSA_ILi8EEESG_EEENS5_IJSG_SB_EEEEEEEvNS4_8identityESY_S18_vS19_EENS_8epilogue10collective6detail29Sm90TmaWarpSpecializedAdapterINS1C_15DefaultEpilogueIaSI_SI_NS1B_6thread17LinearCombinationIaLi1EiiLNS1G_9ScaleType4KindE0ELNS_15FloatRoundStyleE2EaEENS1_15EpilogueDefaultEEEEEvvEEEEvNT_6ParamsE,"a",@progbits
	.sectionflags	@""
	.align	4
.nv.constant0._ZN7cutlass13device_kernelINS_4gemm6kernel13GemmUniversalIN4cute5tupleIJiiiiEEENS1_10collective13CollectiveMmaINS1_34MainloopSm90TmaGmmaWarpSpecializedILi2ENS5_IJNS4_1CILi1EEESB_SB_EEENS1_35KernelTmaWarpSpecializedCooperativeEEENS5_IJNSA_ILi128EEESF_NSA_ILi64EEEEEEaNS5_IJlSB_lEEEaSI_NS4_8TiledMMAINS4_8MMA_AtomIJNS4_4SM904GMMA27MMA_64x128x32_S32S8S8_SS_TNEEEENS4_6LayoutINS5_IJNSA_ILi2EEESB_SB_EEENS5_IJSB_NSA_ILi0EEESS_EEEEENS5_IJNS4_10UnderscoreESV_SV_EEEEENS4_13SM90_TMA_LOADENS4_14ComposedLayoutINS4_7SwizzleILi2ELi4ELi3EEENS4_18smem_ptr_flag_bitsILi8EEENSP_INS5_IJNSA_ILi8EEESG_EEENS5_IJSG_SB_EEEEEEEvNS4_8identityESY_S18_vS19_EENS_8epilogue10collective6detail29Sm90TmaWarpSpecializedAdapterINS1C_15DefaultEpilogueIaSI_SI_NS1B_6thread17LinearCombinationIaLi1EiiLNS1G_9ScaleType4KindE0ELNS_15FloatRoundStyleE2EaEENS1_15EpilogueDefaultEEEEEvvEEEEvNT_6ParamsE:
	.zero		1664


//--------------------- SYMBOLS --------------------------

	.type		.nv.reservedSmem.offset0,@object
	.size		.nv.reservedSmem.offset0,0x4
	.type		__assertfail,@function
